def matmul_kernel(
    a_ptr,
    b_ptr,
    c_ptr,
    M,
    N,
    K,
    stride_am,
    stride_ak,
    stride_bk,
    stride_bn,
    stride_cm,
    stride_cn,
    BLOCK_M: tl.constexpr,
    BLOCK_N: tl.constexpr,
    BLOCK_K: tl.constexpr,
    GROUP_M: tl.constexpr,
):
    pid = tl.program_id(axis=0)
    num_pid_m = tl.cdiv(M, BLOCK_M)
    num_pid_n = tl.cdiv(N, BLOCK_N)
    num_pid_in_group = GROUP_M * num_pid_n
    group_id = pid // num_pid_in_group
    first_pid_m = group_id * GROUP_M
    group_size_m = min(num_pid_m - first_pid_m, GROUP_M)
    pid_m = first_pid_m + ((pid % num_pid_in_group) % group_size_m)
    pid_n = (pid % num_pid_in_group) // group_size_m

    offs_am = (pid_m * BLOCK_M + tl.arange(0, BLOCK_M)) % M
    offs_bn = (pid_n * BLOCK_N + tl.arange(0, BLOCK_N)) % N
    offs_k = tl.arange(0, BLOCK_K)
    a_ptrs = a_ptr + offs_am[:, None] * stride_am + offs_k[None, :] * stride_ak
    b_ptrs = b_ptr + offs_k[:, None] * stride_bk + offs_bn[None, :] * stride_bn

    acc = tl.zeros((BLOCK_M, BLOCK_N), dtype=tl.float32)
    for kk in range(0, tl.cdiv(K, BLOCK_K)):
        a = tl.load(a_ptrs, mask=offs_k[None, :] < K - kk * BLOCK_K, other=0.0)
        b = tl.load(b_ptrs, mask=offs_k[:, None] < K - kk * BLOCK_K, other=0.0)
        acc = tl.dot(a, b, acc)
        a_ptrs += BLOCK_K * stride_ak
        b_ptrs += BLOCK_K * stride_bk

    c = acc.to(c_ptr.dtype.element_ty)
    offs_cm = pid_m * BLOCK_M + tl.arange(0, BLOCK_M)
    offs_cn = pid_n * BLOCK_N + tl.arange(0, BLOCK_N)
    c_ptrs = c_ptr + offs_cm[:, None] * stride_cm + offs_cn[None, :] * stride_cn
    mask = (offs_cm[:, None] < M) & (offs_cn[None, :] < N)
    tl.store(c_ptrs, c, mask=mask)

# config = {"BLOCK_K": 64, "BLOCK_M": 256, "BLOCK_N": 128, "GROUP_M": 8, "arch": "sm_100", "dtype": "fp16", "num_ctas": 1, "num_stages": 3, "num_warps": 8}
# arch = sm_100


// ===== COMPILED SASS (sm_100a) =====

	.target	sm_100a

	.elftype	@"ET_EXEC"


//--------------------- .note.nv.tkinfo           --------------------------
	.section	.note.nv.tkinfo,"",@"SHT_NOTE"
	.sectionflags	@"SHF_NOTE_NV_TKINFO"
	.tkinfo
        /*0018*/ 	.word	0x00000081
        /*0030*/ 	.string	""
        /*0030*/ 	.string	"ptxas-blackwell"
        /*0030*/ 	.string	"Cuda compilation tools, release 12.9, V12.9.86"
        /*0030*/ 	.string	"Build cuda_12.9.r12.9/compiler.36037853_0"
        /*0030*/ 	.string	"-v  -suppress-debug-info  -lineinfo  -arch sm_100a "



//--------------------- .note.nv.cuver            --------------------------
	.section	.note.nv.cuver,"",@"SHT_NOTE"
	.sectionflags	@"SHF_NOTE_NV_CUVER"
        /*0018*/ 	.short	0x0001
        /*001a*/ 	.short	0x0064
        /*001c*/ 	.short	0x0001
        /*001e*/ 	.short	0x0000
        /*0020*/ 	.short	0x0001
        /*0022*/ 	.short	0x0000


//--------------------- .nv.info                  --------------------------
	.section	.nv.info,"",@"SHT_CUDA_INFO"
	.align	4


	//----- nvinfo : EIATTR_REGCOUNT
	.align		4
        /*0000*/ 	.byte	0x04, 0x2f
        /*0002*/ 	.short	(.L_4 - .L_3)
	.align		4
.L_3:
        /*0004*/ 	.word	index@(matmul_kernel)
        /*0008*/ 	.word	0x000000ff


	//----- nvinfo : EIATTR_FRAME_SIZE
	.align		4
.L_4:
        /*000c*/ 	.byte	0x04, 0x11
        /*000e*/ 	.short	(.L_6 - .L_5)
	.align		4
.L_5:
        /*0010*/ 	.word	index@($__internal_2_$__cuda_sm10x_tcgen05_guardrail_trap_unallocated_columns_being_dealloced)
        /*0014*/ 	.word	0x00000038


	//----- nvinfo : EIATTR_FRAME_SIZE
	.align		4
.L_6:
        /*0018*/ 	.byte	0x04, 0x11
        /*001a*/ 	.short	(.L_8 - .L_7)
	.align		4
.L_7:
        /*001c*/ 	.word	index@($__internal_1_$__cuda_sm10x_tcgen05_guardrail_trap_phase_invalid_during_alloc)
        /*0020*/ 	.word	0x00000038


	//----- nvinfo : EIATTR_FRAME_SIZE
	.align		4
.L_8:
        /*0024*/ 	.byte	0x04, 0x11
        /*0026*/ 	.short	(.L_10 - .L_9)
	.align		4
.L_9:
        /*0028*/ 	.word	index@($__internal_0_$__cuda_sm10x_tcgen05_guardrail_trap_col_being_dealloced_not_returned_by_alloc)
        /*002c*/ 	.word	0x00000038


	//----- nvinfo : EIATTR_FRAME_SIZE
	.align		4
.L_10:
        /*0030*/ 	.byte	0x04, 0x11
        /*0032*/ 	.short	(.L_12 - .L_11)
	.align		4
.L_11:
        /*0034*/ 	.word	index@(matmul_kernel)
        /*0038*/ 	.word	0x00000038


	//----- nvinfo : EIATTR_MIN_STACK_SIZE
	.align		4
.L_12:
        /*003c*/ 	.byte	0x04, 0x12
        /*003e*/ 	.short	(.L_14 - .L_13)
	.align		4
.L_13:
        /*0040*/ 	.word	index@(matmul_kernel)
        /*0044*/ 	.word	0x00000038
.L_14:


//--------------------- .nv.info.matmul_kernel    --------------------------
	.section	.nv.info.matmul_kernel,"",@"SHT_CUDA_INFO"
	.sectionflags	@""
	.align	4


	//----- nvinfo : EIATTR_CUDA_API_VERSION
	.align		4
        /*0000*/ 	.byte	0x04, 0x37
        /*0002*/ 	.short	(.L_16 - .L_15)
.L_15:
        /*0004*/ 	.word	0x00000081


	//----- nvinfo : EIATTR_KPARAM_INFO
	.align		4
.L_16:
        /*0008*/ 	.byte	0x04, 0x17
        /*000a*/ 	.short	(.L_18 - .L_17)
.L_17:
        /*000c*/ 	.word	0x00000000
        /*0010*/ 	.short	0x000d
        /*0012*/ 	.short	0x0048
        /*0014*/ 	.byte	0x00, 0xf4, 0x21, 0x00


	//----- nvinfo : EIATTR_KPARAM_INFO
	.align		4
.L_18:
        /*0018*/ 	.byte	0x04, 0x17
        /*001a*/ 	.short	(.L_20 - .L_19)
.L_19:
        /*001c*/ 	.word	0x00000000
        /*0020*/ 	.short	0x000c
        /*0022*/ 	.short	0x0040
        /*0024*/ 	.byte	0x00, 0xf4, 0x21, 0x00


	//----- nvinfo : EIATTR_KPARAM_INFO
	.align		4
.L_20:
        /*0028*/ 	.byte	0x04, 0x17
        /*002a*/ 	.short	(.L_22 - .L_21)
.L_21:
        /*002c*/ 	.word	0x00000000
        /*0030*/ 	.short	0x000b
        /*0032*/ 	.short	0x0038
        /*0034*/ 	.byte	0x00, 0xf0, 0x11, 0x00


	//----- nvinfo : EIATTR_KPARAM_INFO
	.align		4
.L_22:
        /*0038*/ 	.byte	0x04, 0x17
        /*003a*/ 	.short	(.L_24 - .L_23)
.L_23:
        /*003c*/ 	.word	0x00000000
        /*0040*/ 	.short	0x000a
        /*0042*/ 	.short	0x0034
        /*0044*/ 	.byte	0x00, 0xf0, 0x11, 0x00


	//----- nvinfo : EIATTR_KPARAM_INFO
	.align		4
.L_24:
        /*0048*/ 	.byte	0x04, 0x17
        /*004a*/ 	.short	(.L_26 - .L_25)
.L_25:
        /*004c*/ 	.word	0x00000000
        /*0050*/ 	.short	0x0009
        /*0052*/ 	.short	0x0030
        /*0054*/ 	.byte	0x00, 0xf0, 0x11, 0x00


	//----- nvinfo : EIATTR_KPARAM_INFO
	.align		4
.L_26:
        /*0058*/ 	.byte	0x04, 0x17
        /*005a*/ 	.short	(.L_28 - .L_27)
.L_27:
        /*005c*/ 	.word	0x00000000
        /*0060*/ 	.short	0x0008
        /*0062*/ 	.short	0x002c
        /*0064*/ 	.byte	0x00, 0xf0, 0x11, 0x00


	//----- nvinfo : EIATTR_KPARAM_INFO
	.align		4
.L_28:
        /*0068*/ 	.byte	0x04, 0x17
        /*006a*/ 	.short	(.L_30 - .L_29)
.L_29:
        /*006c*/ 	.word	0x00000000
        /*0070*/ 	.short	0x0007
        /*0072*/ 	.short	0x0028
        /*0074*/ 	.byte	0x00, 0xf0, 0x11, 0x00


	//----- nvinfo : EIATTR_KPARAM_INFO
	.align		4
.L_30:
        /*0078*/ 	.byte	0x04, 0x17
        /*007a*/ 	.short	(.L_32 - .L_31)
.L_31:
        /*007c*/ 	.word	0x00000000
        /*0080*/ 	.short	0x0006
        /*0082*/ 	.short	0x0024
        /*0084*/ 	.byte	0x00, 0xf0, 0x11, 0x00


	//----- nvinfo : EIATTR_KPARAM_INFO
	.align		4
.L_32:
        /*0088*/ 	.byte	0x04, 0x17
        /*008a*/ 	.short	(.L_34 - .L_33)
.L_33:
        /*008c*/ 	.word	0x00000000
        /*0090*/ 	.short	0x0005
        /*0092*/ 	.short	0x0020
        /*0094*/ 	.byte	0x00, 0xf0, 0x11, 0x00


	//----- nvinfo : EIATTR_KPARAM_INFO
	.align		4
.L_34:
        /*0098*/ 	.byte	0x04, 0x17
        /*009a*/ 	.short	(.L_36 - .L_35)
.L_35:
        /*009c*/ 	.word	0x00000000
        /*00a0*/ 	.short	0x0004
        /*00a2*/ 	.short	0x001c
        /*00a4*/ 	.byte	0x00, 0xf0, 0x11, 0x00


	//----- nvinfo : EIATTR_KPARAM_INFO
	.align		4
.L_36:
        /*00a8*/ 	.byte	0x04, 0x17
        /*00aa*/ 	.short	(.L_38 - .L_37)
.L_37:
        /*00ac*/ 	.word	0x00000000
        /*00b0*/ 	.short	0x0003
        /*00b2*/ 	.short	0x0018
        /*00b4*/ 	.byte	0x00, 0xf0, 0x11, 0x00


	//----- nvinfo : EIATTR_KPARAM_INFO
	.align		4
.L_38:
        /*00b8*/ 	.byte	0x04, 0x17
        /*00ba*/ 	.short	(.L_40 - .L_39)
.L_39:
        /*00bc*/ 	.word	0x00000000
        /*00c0*/ 	.short	0x0002
        /*00c2*/ 	.short	0x0010
        /*00c4*/ 	.byte	0x00, 0xf4, 0x21, 0x00


	//----- nvinfo : EIATTR_KPARAM_INFO
	.align		4
.L_40:
        /*00c8*/ 	.byte	0x04, 0x17
        /*00ca*/ 	.short	(.L_42 - .L_41)
.L_41:
        /*00cc*/ 	.word	0x00000000
        /*00d0*/ 	.short	0x0001
        /*00d2*/ 	.short	0x0008
        /*00d4*/ 	.byte	0x00, 0xf4, 0x21, 0x00


	//----- nvinfo : EIATTR_KPARAM_INFO
	.align		4
.L_42:
        /*00d8*/ 	.byte	0x04, 0x17
        /*00da*/ 	.short	(.L_44 - .L_43)
.L_43:
        /*00dc*/ 	.word	0x00000000
        /*00e0*/ 	.short	0x0000
        /*00e2*/ 	.short	0x0000
        /*00e4*/ 	.byte	0x00, 0xf4, 0x21, 0x00


	//----- nvinfo : EIATTR_AT_ENTRY_FRAGMENTS
	.align		4
.L_44:
        /*00e8*/ 	.byte	0x04, 0x4f
        /*00ea*/ 	.short	(.L_46 - .L_45)


	//   ....[0]....
.L_45:
        /*00ec*/ 	.word	0x00000004


	//----- nvinfo : EIATTR_RESERVED_SMEM_USED
	.align		4
.L_46:
        /*00f0*/ 	.byte	0x01, 0x41
	.zero		2


	//----- nvinfo : EIATTR_SPARSE_MMA_MASK
	.align		4
        /*00f4*/ 	.byte	0x03, 0x50
        /*00f6*/ 	.short	0x0000


	//----- nvinfo : EIATTR_TCGEN05_1CTA_USED
	.align		4
        /*00f8*/ 	.byte	0x01, 0x51
	.zero		2


	//----- nvinfo : EIATTR_MAXREG_COUNT
	.align		4
        /*00fc*/ 	.byte	0x03, 0x1b
        /*00fe*/ 	.short	0x00ff


	//----- nvinfo : EIATTR_NUM_BARRIERS
	.align		4
        /*0100*/ 	.byte	0x02, 0x4c
        /*0102*/ 	.byte	0x01
	.zero		1


	//----- nvinfo : EIATTR_ANNOTATIONS
	.align		4
        /*0104*/ 	.byte	0x04, 0x55
        /*0106*/ 	.short	(.L_48 - .L_47)


	//   ....[0]....
.L_47:
        /*0108*/ 	.word	0x00000001
        /*010c*/ 	.byte	0x50, 0x0e, 0x00, 0x00, 0x01, 0x00, 0x00, 0x00, 0x70, 0x25, 0x00, 0x00, 0x01, 0x00, 0x00, 0x00
        /* <DEDUP_REMOVED lines=12> */
        /*01dc*/ 	.byte	0x90, 0x94, 0x00, 0x00, 0x01, 0x00, 0x00, 0x00, 0x40, 0x95, 0x00, 0x00


	//----- nvinfo : EIATTR_INT_WARP_WIDE_INSTR_OFFSETS
	.align		4
.L_48:
        /*01e8*/ 	.byte	0x04, 0x31
        /*01ea*/ 	.short	(.L_50 - .L_49)


	//   ....[0]....
.L_49:
        /*01ec*/ 	.word	0x00001930


	//   ....[1]....
        /*01f0*/ 	.word	0x00001960


	//   ....[2]....
        /*01f4*/ 	.word	0x000055d0


	//   ....[3]....
        /*01f8*/ 	.word	0x0000d660


	//   ....[4]....
        /*01fc*/ 	.word	0x0000d6b0


	//----- nvinfo : EIATTR_COOP_GROUP_MASK_REGIDS
	.align		4
.L_50:
        /*0200*/ 	.byte	0x04, 0x29
        /*0202*/ 	.short	(.L_52 - .L_51)


	//   ....[0]....
.L_51:
        /*0204*/ 	.word	0xffffffff


	//   ....[1]....
        /*0208*/ 	.word	0xffffffff


	//   ....[2]....
        /*020c*/ 	.word	0xffffffff


	//   ....[3]....
        /*0210*/ 	.word	0xffffffff


	//----- nvinfo : EIATTR_COOP_GROUP_INSTR_OFFSETS
	.align		4
.L_52:
        /*0214*/ 	.byte	0x04, 0x28
        /*0216*/ 	.short	(.L_54 - .L_53)


	//   ....[0]....
.L_53:
        /*0218*/ 	.word	0x00000080


	//   ....[1]....
        /*021c*/ 	.word	0x00000340


	//   ....[2]....
        /*0220*/ 	.word	0x0000d4f0


	//   ....[3]....
        /*0224*/ 	.word	0x0000d760


	//----- nvinfo : EIATTR_VRC_CTA_INIT_COUNT
	.align		4
.L_54:
        /*0228*/ 	.byte	0x02, 0x4a
        /*022a*/ 	.byte	0x80
	.zero		1


	//----- nvinfo : EIATTR_MBARRIER_INSTR_OFFSETS
	.align		4
        /*022c*/ 	.byte	0x04, 0x39
        /*022e*/ 	.short	(.L_56 - .L_55)


	//   ....[0]....
.L_55:
        /*0230*/ 	.word	0x00001b10
        /*0234*/ 	.word	0x000000ff
        /*0238*/ 	.word	0x00000000
        /*023c*/ 	.short	0x0100
        /*023e*/ 	.byte	0x06
	.zero		1


	//   ....[1]....
        /*0240*/ 	.word	0x00005630
        /*0244*/ 	.word	0x000000ff
        /*0248*/ 	.word	0x00008008
        /*024c*/ 	.short	0x0100
        /*024e*/ 	.byte	0x09
	.zero		1


	//   ....[2]....
        /*0250*/ 	.word	0x00008630
        /*0254*/ 	.word	0x000000ff
        /*0258*/ 	.word	0x00000000
        /*025c*/ 	.short	0x010a
        /*025e*/ 	.byte	0x06
	.zero		1


	//   ....[3]....
        /*0260*/ 	.word	0x00009520
        /*0264*/ 	.word	0x000000ff
        /*0268*/ 	.word	0x00000000
        /*026c*/ 	.short	0x010a
        /*026e*/ 	.byte	0x06
	.zero		1


	//   ....[4]....
        /*0270*/ 	.word	0x00009610
        /*0274*/ 	.word	0x000000ff
        /*0278*/ 	.word	0x00008000
        /*027c*/ 	.short	0x0108
        /*027e*/ 	.byte	0x09
	.zero		1


	//   ....[5]....
        /*0280*/ 	.word	0x00009640
        /*0284*/ 	.word	0x000000ff
        /*0288*/ 	.word	0x00008008
        /*028c*/ 	.short	0x0108
        /*028e*/ 	.byte	0x09
	.zero		1


	//   ....[6]....
        /*0290*/ 	.word	0x0000d780
        /*0294*/ 	.word	0x000000ff
        /*0298*/ 	.word	0x00000000
        /*029c*/ 	.short	0x010a
        /*029e*/ 	.byte	0x06
	.zero		1


	//   ....[7]....
        /*02a0*/ 	.word	0x0000d7b0
        /*02a4*/ 	.word	0x000000ff
        /*02a8*/ 	.word	0x00000000
        /*02ac*/ 	.short	0x010a
        /*02ae*/ 	.byte	0x06
	.zero		1


	//----- nvinfo : EIATTR_NUM_MBARRIERS
	.align		4
.L_56:
        /*02b0*/ 	.byte	0x03, 0x38
        /*02b2*/ 	.short	0x0002


	//----- nvinfo : EIATTR_EXIT_INSTR_OFFSETS
	.align		4
        /*02b4*/ 	.byte	0x04, 0x1c
        /*02b6*/ 	.short	(.L_58 - .L_57)


	//   ....[0]....
.L_57:
        /*02b8*/ 	.word	0x0000d770


	//----- nvinfo : EIATTR_REQNTID
	.align		4
.L_58:
        /*02bc*/ 	.byte	0x04, 0x10
        /*02be*/ 	.short	(.L_60 - .L_59)
.L_59:
        /*02c0*/ 	.word	0x00000100
        /*02c4*/ 	.word	0x00000001
        /*02c8*/ 	.word	0x00000001


	//----- nvinfo : EIATTR_CRS_STACK_SIZE
	.align		4
.L_60:
        /*02cc*/ 	.byte	0x04, 0x1e
        /*02ce*/ 	.short	(.L_62 - .L_61)
.L_61:
        /*02d0*/ 	.word	0x00000000


	//----- nvinfo : EIATTR_CBANK_PARAM_SIZE
	.align		4
.L_62:
        /*02d4*/ 	.byte	0x03, 0x19
        /*02d6*/ 	.short	0x0050


	//----- nvinfo : EIATTR_PARAM_CBANK
	.align		4
        /*02d8*/ 	.byte	0x04, 0x0a
        /*02da*/ 	.short	(.L_64 - .L_63)
	.align		4
.L_63:
        /*02dc*/ 	.word	index@(.nv.constant0.matmul_kernel)
        /*02e0*/ 	.short	0x0380
        /*02e2*/ 	.short	0x0050


	//----- nvinfo : EIATTR_SW_WAR
	.align		4
.L_64:
        /*02e4*/ 	.byte	0x04, 0x36
        /*02e6*/ 	.short	(.L_66 - .L_65)
.L_65:
        /*02e8*/ 	.word	0x00000008
.L_66:


//--------------------- .nv.compat                --------------------------
	.section	.nv.compat,"",@"SHT_CUDA_COMPAT_INFO"
	.align	4
        /*0000*/ 	.byte	0x02, 0x02, 0x02, 0x00, 0x02, 0x05, 0x05, 0x00, 0x02, 0x03, 0x00, 0x00, 0x02, 0x06, 0x01, 0x00


//--------------------- .nv.callgraph             --------------------------
	.section	.nv.callgraph,"",@"SHT_CUDA_CALLGRAPH"
	.align	4
	.sectionentsize	8
	.align		4
        /*0000*/ 	.word	0x00000000
	.align		4
        /*0004*/ 	.word	0xffffffff
	.align		4
        /*0008*/ 	.word	0x00000000
	.align		4
        /*000c*/ 	.word	0xfffffffe
	.align		4
        /*0010*/ 	.word	0x00000000
	.align		4
        /*0014*/ 	.word	0xfffffffd
	.align		4
        /*0018*/ 	.word	0x00000000
	.align		4
        /*001c*/ 	.word	0xfffffffc


//--------------------- .text.matmul_kernel       --------------------------
	.section	.text.matmul_kernel,"ax",@progbits
	.align	128
        .global         matmul_kernel
        .type           matmul_kernel,@function
        .size           matmul_kernel,(.L_x_21 - matmul_kernel)
        .other          matmul_kernel,@"STO_CUDA_ENTRY STV_DEFAULT"
matmul_kernel:
.text.matmul_kernel:
[----:B------:R-:W0:Y:S01]  /*0000*/  LDC R1, c[0x0][0x37c] ;  /* 0x0000df00ff017b82 */ /* 0x000e220000000800 */
[----:B------:R-:W1:Y:S01]  /*0010*/  S2R R36, SR_TID.X ;  /* 0x0000000000247919 */ /* 0x000e620000002100 */
[----:B0-----:R-:W-:Y:S01]  /*0020*/  VIADD R1, R1, 0xffffffc8 ;  /* 0xffffffc801017836 */ /* 0x001fe20000000000 */
[----:B------:R-:W0:Y:S01]  /*0030*/  LDCU.64 UR22, c[0x0][0x358] ;  /* 0x00006b00ff1677ac */ /* 0x000e220008000a00 */
[----:B-1----:R-:W-:-:S13]  /*0040*/  ISETP.GE.U32.AND P0, PT, R36, 0x20, PT ;  /* 0x000000202400780c */ /* 0x002fda0003f06070 */
[----:B------:R-:W-:Y:S02]  /*0050*/  VOTEU.ANY UP0, P0 ;  /* 0x0000000000ff7886 */ /* 0x000fe40000000100 */
[----:B------:R-:W-:Y:S05]  /*0060*/  BRA.U UP0, `(.L_x_0) ;  /* 0x0000000100b87547 */ /* 0x000fea000b800000 */
[----:B------:R-:W1:Y:S01]  /*0070*/  S2UR UR6, SR_CgaCtaId ;  /* 0x00000000000679c3 */ /* 0x000e620000008800 */
[----:B------:R-:W-:Y:S01]  /*0080*/  NOP ;  /* 0x0000000000007918 */ /* 0x000fe20000000000 */
[----:B------:R-:W-:Y:S02]  /*0090*/  UMOV UR4, 0x40 ;  /* 0x0000004000047882 */ /* 0x000fe40000000000 */
[----:B-1----:R-:W-:-:S09]  /*00a0*/  ULEA UR4, UR6, UR4, 0x18 ;  /* 0x0000000406047291 */ /* 0x002fd2000f8ec0ff */
[----:B------:R-:W1:Y:S01]  /*00b0*/  LDS.U8 R0, [UR4] ;  /* 0x00000004ff007984 */ /* 0x000e620008000000 */
[----:B------:R-:W-:Y:S02]  /*00c0*/  UMOV UR4, 0x400 ;  /* 0x0000040000047882 */ /* 0x000fe40000000000 */
[----:B------:R-:W-:Y:S01]  /*00d0*/  ULEA UR4, UR6, UR4, 0x18 ;  /* 0x0000000406047291 */ /* 0x000fe2000f8ec0ff */
[----:B-1----:R-:W-:-:S13]  /*00e0*/  ISETP.NE.AND P0, PT, R0, RZ, PT ;  /* 0x000000ff0000720c */ /* 0x002fda0003f05270 */
[----:B------:R-:W-:Y:S05]  /*00f0*/  @P0 BRA `(.L_x_1) ;  /* 0x00000000007c0947 */ /* 0x000fea0003800000 */
[----:B------:R-:W-:-:S13]  /*0100*/  ELECT P0, URZ, PT ;  /* 0x0000000000ff782f */ /* 0x000fda0003800000 */
[----:B------:R-:W-:Y:S05]  /*0110*/  @!P0 BRA `(.L_x_2) ;  /* 0x0000000000848947 */ /* 0x000fea0003800000 */
[----:B------:R-:W-:Y:S01]  /*0120*/  UMOV UR5, 0x10 ;  /* 0x0000001000057882 */ /* 0x000fe20000000000 */
[----:B------:R-:W-:Y:S02]  /*0130*/  IMAD.MOV.U32 R4, RZ, RZ, 0x1 ;  /* 0x00000001ff047424 */ /* 0x000fe400078e00ff */
[----:B------:R-:W-:Y:S02]  /*0140*/  IMAD.MOV.U32 R5, RZ, RZ, 0xffff ;  /* 0x0000ffffff057424 */ /* 0x000fe400078e00ff */
[----:B------:R-:W-:Y:S04]  /*0150*/  DEPBAR.LE SB1, 0x36 ;  /* 0x00009d800000791a */ /* 0x000fe80000000000 */
[----:B------:R-:W1:Y:S02]  /*0160*/  UTCATOMSWS.FIND_AND_SET.ALIGN UP1, UR5, UR5 ;  /* 0x00000005000575e3 */ /* 0x000e640008020800 */
[----:B-1----:R-:W-:-:S04]  /*0170*/  PLOP3.LUT P0, PT, PT, PT, UP1, 0x80, 0x8 ;  /* 0x000000000008781c */ /* 0x002fc80003f0f018 */
[----:B------:R-:W-:-:S04]  /*0180*/  SEL R0, RZ, 0xffffffff, !P0 ;  /* 0xffffffffff007807 */ /* 0x000fc80004000000 */
[----:B------:R-:W-:Y:S01]  /*0190*/  ISETP.NE.AND P0, PT, R0, RZ, PT ;  /* 0x000000ff0000720c */ /* 0x000fe20003f05270 */
[----:B------:R-:W-:-:S12]  /*01a0*/  IMAD.U32 R0, RZ, RZ, UR5 ;  /* 0x00000005ff007e24 */ /* 0x000fd8000f8e00ff */
[----:B------:R-:W-:Y:S05]  /*01b0*/  @P0 BRA `(.L_x_3) ;  /* 0x0000000000240947 */ /* 0x000fea0003800000 */
.L_x_4:
[----:B------:R-:W-:Y:S05]  /*01c0*/  NANOSLEEP 0x64 ;  /* 0x000000640000795d */ /* 0x000fea0003800000 */
[----:B------:R-:W-:-:S05]  /*01d0*/  UMOV UR5, 0x10 ;  /* 0x0000001000057882 */ /* 0x000fca0000000000 */
[----:B------:R-:W-:Y:S04]  /*01e0*/  DEPBAR.LE SB1, 0x36 ;  /* 0x00009d800000791a */ /* 0x000fe80000000000 */
[----:B------:R-:W1:Y:S02]  /*01f0*/  UTCATOMSWS.FIND_AND_SET.ALIGN UP1, UR5, UR5 ;  /* 0x00000005000575e3 */ /* 0x000e640008020800 */
[----:B-1----:R-:W-:-:S04]  /*0200*/  PLOP3.LUT P0, PT, PT, PT, UP1, 0x80, 0x8 ;  /* 0x000000000008781c */ /* 0x002fc80003f0f018 */
[----:B------:R-:W-:-:S04]  /*0210*/  SEL R0, RZ, 0xffffffff, !P0 ;  /* 0xffffffffff007807 */ /* 0x000fc80004000000 */
[----:B------:R-:W-:Y:S01]  /*0220*/  ISETP.NE.AND P0, PT, R0, RZ, PT ;  /* 0x000000ff0000720c */ /* 0x000fe20003f05270 */
[----:B------:R-:W-:-:S12]  /*0230*/  IMAD.U32 R0, RZ, RZ, UR5 ;  /* 0x00000005ff007e24 */ /* 0x000fd8000f8e00ff */
[----:B------:R-:W-:Y:S05]  /*0240*/  @!P0 BRA `(.L_x_4) ;  /* 0xfffffffc00dc8947 */ /* 0x000fea000383ffff */
.L_x_3:
[C---:B------:R-:W-:Y:S01]  /*0250*/  VIADD R3, R0.reuse, 0x10 ;  /* 0x0000001000037836 */ /* 0x040fe20000000000 */
[----:B------:R-:W-:Y:S01]  /*0260*/  UMOV UR5, 0x50 ;  /* 0x0000005000057882 */ /* 0x000fe20000000000 */
[----:B------:R-:W-:Y:S01]  /*0270*/  SHF.L.U32 R2, R5, R0, RZ ;  /* 0x0000000005027219 */ /* 0x000fe200000006ff */
[----:B------:R-:W-:Y:S01]  /*0280*/  ULEA UR5, UR6, UR5, 0x18 ;  /* 0x0000000506057291 */ /* 0x000fe2000f8ec0ff */
[----:B------:R-:W-:Y:S01]  /*0290*/  IMAD.SHL.U32 R0, R0, 0x20, RZ ;  /* 0x0000002000007824 */ /* 0x000fe200078e00ff */
[----:B------:R-:W-:-:S04]  /*02a0*/  SHF.L.U32 R3, R4, R3, RZ ;  /* 0x0000000304037219 */ /* 0x000fc800000006ff */
[----:B------:R-:W-:-:S05]  /*02b0*/  LOP3.LUT R2, R3, R2, RZ, 0xfc, !PT ;  /* 0x0000000203027212 */ /* 0x000fca00078efcff */
[----:B------:R1:W-:Y:S04]  /*02c0*/  ATOMS.OR RZ, [UR5], R2 ;  /* 0x00000002ffff798c */ /* 0x0003e8000b000005 */
[----:B------:R1:W-:Y:S01]  /*02d0*/  STS [UR4], R0 ;  /* 0x00000000ff007988 */ /* 0x0003e20008000804 */
[----:B------:R-:W-:Y:S05]  /*02e0*/  BRA `(.L_x_2) ;  /* 0x0000000000107947 */ /* 0x000fea0003800000 */
.L_x_1:
[----:B------:R-:W-:Y:S01]  /*02f0*/  IMAD.MOV.U32 R0, RZ, RZ, -0x1 ;  /* 0xffffffffff007424 */ /* 0x000fe200078e00ff */
[----:B------:R-:W-:-:S04]  /*0300*/  MOV R2, 0x330 ;  /* 0x0000033000027802 */ /* 0x000fc80000000f00 */
[----:B------:R1:W-:Y:S03]  /*0310*/  STS [UR4], R0 ;  /* 0x00000000ff007988 */ /* 0x0003e60008000804 */
[----:B01----:R-:W-:Y:S05]  /*0320*/  CALL.REL.NOINC `($__internal_1_$__cuda_sm10x_tcgen05_guardrail_trap_phase_invalid_during_alloc) ;  /* 0x000000d400387944 */ /* 0x003fea0003c00000 */
.L_x_2:
[----:B------:R-:W-:Y:S05]  /*0330*/  WARPSYNC.ALL ;  /* 0x0000000000007948 */ /* 0x000fea0003800000 */
[----:B------:R-:W-:Y:S01]  /*0340*/  NOP ;  /* 0x0000000000007918 */ /* 0x000fe20000000000 */
.L_x_0:
[----:B------:R-:W2:Y:S01]  /*0350*/  LDC.64 R114, c[0x0][0x398] ;  /* 0x0000e600ff727b82 */ /* 0x000ea20000000a00 */
[----:B------:R-:W3:Y:S01]  /*0360*/  S2R R5, SR_CTAID.X ;  /* 0x0000000000057919 */ /* 0x000ee20000002500 */
[----:B------:R-:W-:Y:S01]  /*0370*/  UMOV UR9, 0x400 ;  /* 0x0000040000097882 */ /* 0x000fe20000000000 */
[----:B------:R-:W-:Y:S01]  /*0380*/  SHF.R.U32.HI R40, RZ, 0x5, R36 ;  /* 0x00000005ff287819 */ /* 0x000fe20000011624 */
[----:B------:R-:W4:Y:S01]  /*0390*/  LDCU.128 UR16, c[0x0][0x380] ;  /* 0x00007000ff1077ac */ /* 0x000f220008000c00 */
[----:B------:R-:W-:Y:S02]  /*03a0*/  LOP3.LUT R37, R36, 0xff, RZ, 0xc0, !PT ;  /* 0x000000ff24257812 */ /* 0x000fe400078ec0ff */
[----:B------:R-:W-:Y:S01]  /*03b0*/  PRMT R71, RZ, 0x7610, R71 ;  /* 0x00007610ff477816 */ /* 0x000fe20000000047 */
[----:B------:R-:W5:Y:S01]  /*03c0*/  S2UR UR4, SR_CgaCtaId ;  /* 0x00000000000479c3 */ /* 0x000f620000008800 */
[----:B------:R-:W-:Y:S01]  /*03d0*/  IMAD.SHL.U32 R104, R40, 0x200000, RZ ;  /* 0x0020000028687824 */ /* 0x000fe200078e00ff */
[----:B------:R-:W-:-:S04]  /*03e0*/  UMOV UR13, 0x1 ;  /* 0x00000001000d7882 */ /* 0x000fc80000000000 */
[----:B------:R-:W-:Y:S02]  /*03f0*/  LOP3.LUT R104, R104, 0x600000, RZ, 0xc0, !PT ;  /* 0x0060000068687812 */ /* 0x000fe400078ec0ff */
[----:B------:R-:W1:Y:S02]  /*0400*/  LDC.64 R90, c[0x0][0x3a8] ;  /* 0x0000ea00ff5a7b82 */ /* 0x000e640000000a00 */
[----:B-12---:R-:W-:Y:S01]  /*0410*/  VIADD R0, R115, 0x7f ;  /* 0x0000007f73007836 */ /* 0x006fe20000000000 */
[----:B------:R-:W-:-:S04]  /*0420*/  IABS R98, R115 ;  /* 0x0000007300627213 */ /* 0x000fc80000000000 */
[----:B------:R-:W-:Y:S01]  /*0430*/  SHF.R.S32.HI R3, RZ, 0x1f, R0 ;  /* 0x0000001fff037819 */ /* 0x000fe20000011400 */
[----:B-----5:R-:W-:-:S03]  /*0440*/  ULEA UR9, UR4, UR9, 0x18 ;  /* 0x0000000904097291 */ /* 0x020fc6000f8ec0ff */
[----:B------:R-:W-:Y:S02]  /*0450*/  LEA.HI R3, R3, R0, RZ, 0x7 ;  /* 0x0000000003037211 */ /* 0x000fe400078f38ff */
[----:B---3--:R-:W-:Y:S02]  /*0460*/  IABS R8, R5 ;  /* 0x0000000500087213 */ /* 0x008fe40000000000 */
[----:B------:R-:W-:-:S05]  /*0470*/  SHF.R.S32.HI R3, RZ, 0x7, R3 ;  /* 0x00000007ff037819 */ /* 0x000fca0000011403 */
[----:B------:R-:W-:-:S05]  /*0480*/  IMAD.SHL.U32 R4, R3, 0x8, RZ ;  /* 0x0000000803047824 */ /* 0x000fca00078e00ff */
[-C--:B------:R-:W-:Y:S02]  /*0490*/  IABS R7, R4.reuse ;  /* 0x0000000400077213 */ /* 0x080fe40000000000 */
[----:B------:R-:W-:Y:S02]  /*04a0*/  IABS R10, R4 ;  /* 0x00000004000a7213 */ /* 0x000fe40000000000 */
[----:B------:R-:W1:Y:S08]  /*04b0*/  I2F.RP R0, R7 ;  /* 0x0000000700007306 */ /* 0x000e700000209400 */
[----:B-1----:R-:W1:Y:S02]  /*04c0*/  MUFU.RCP R0, R0 ;  /* 0x0000000000007308 */ /* 0x002e640000001000 */
[----:B-1----:R-:W-:-:S02]  /*04d0*/  VIADD R2, R0, 0xffffffe ;  /* 0x0ffffffe00027836 */ /* 0x002fc40000000000 */
[----:B------:R-:W-:Y:S01]  /*04e0*/  IMAD.MOV R0, RZ, RZ, -R10 ;  /* 0x000000ffff007224 */ /* 0x000fe200078e0a0a */
[----:B------:R-:W-:Y:S06]  /*04f0*/  BAR.SYNC.DEFER_BLOCKING 0x0 ;  /* 0x0000000000007b1d */ /* 0x000fec0000010000 */
[----:B------:R1:W2:Y:S02]  /*0500*/  F2I.FTZ.U32.TRUNC.NTZ R3, R2 ;  /* 0x0000000200037305 */ /* 0x0002a4000021f000 */
[----:B-1----:R-:W-:Y:S02]  /*0510*/  IMAD.MOV.U32 R2, RZ, RZ, RZ ;  /* 0x000000ffff027224 */ /* 0x002fe400078e00ff */
[----:B--2---:R-:W-:Y:S01]  /*0520*/  IMAD.MOV R6, RZ, RZ, -R3 ;  /* 0x000000ffff067224 */ /* 0x004fe200078e0a03 */
[----:B------:R-:W1:Y:S03]  /*0530*/  LDS R10, [UR9] ;  /* 0x00000009ff0a7984 */ /* 0x000e660008000800 */
[----:B------:R-:W-:-:S02]  /*0540*/  IMAD R9, R6, R7, RZ ;  /* 0x0000000706097224 */ /* 0x000fc400078e02ff */
[----:B------:R-:W-:Y:S02]  /*0550*/  IMAD.MOV.U32 R6, RZ, RZ, R8 ;  /* 0x000000ffff067224 */ /* 0x000fe400078e0008 */
[----:B------:R-:W-:-:S06]  /*0560*/  IMAD.HI.U32 R3, R3, R9, R2 ;  /* 0x0000000903037227 */ /* 0x000fcc00078e0002 */
[----:B------:R-:W-:-:S04]  /*0570*/  IMAD.HI.U32 R3, R3, R6, RZ ;  /* 0x0000000603037227 */ /* 0x000fc800078e00ff */
[----:B------:R-:W-:Y:S01]  /*0580*/  IMAD R0, R3, R0, R6 ;  /* 0x0000000003007224 */ /* 0x000fe200078e0206 */
[----:B------:R-:W-:Y:S04]  /*0590*/  BAR.SYNC.DEFER_BLOCKING 0x0 ;  /* 0x0000000000007b1d */ /* 0x000fe80000010000 */
[----:B------:R-:W-:-:S13]  /*05a0*/  ISETP.GT.U32.AND P1, PT, R7, R0, PT ;  /* 0x000000000700720c */ /* 0x000fda0003f24070 */
[----:B------:R-:W-:Y:S02]  /*05b0*/  @!P1 IMAD.IADD R0, R0, 0x1, -R7 ;  /* 0x0000000100009824 */ /* 0x000fe400078e0a07 */
[----:B------:R-:W-:Y:S01]  /*05c0*/  @!P1 VIADD R3, R3, 0x1 ;  /* 0x0000000103039836 */ /* 0x000fe20000000000 */
[----:B------:R-:W-:Y:S02]  /*05d0*/  ISETP.NE.AND P1, PT, R4, RZ, PT ;  /* 0x000000ff0400720c */ /* 0x000fe40003f25270 */
[----:B------:R-:W-:Y:S02]  /*05e0*/  ISETP.GE.U32.AND P0, PT, R0, R7, PT ;  /* 0x000000070000720c */ /* 0x000fe40003f06070 */
[----:B------:R-:W-:Y:S02]  /*05f0*/  LOP3.LUT R0, R5, R4, RZ, 0x3c, !PT ;  /* 0x0000000405007212 */ /* 0x000fe400078e3cff */
[----:B-1----:R-:W-:Y:S02]  /*0600*/  R2UR UR8, R10 ;  /* 0x000000000a0872ca */ /* 0x002fe400000e0000 */
[----:B------:R-:W-:Y:S01]  /*0610*/  ISETP.GE.AND P2, PT, R0, RZ, PT ;  /* 0x000000ff0000720c */ /* 0x000fe20003f46270 */
[----:B------:R-:W-:-:S06]  /*0620*/  VIADD R0, R114, 0xff ;  /* 0x000000ff72007836 */ /* 0x000fcc0000000000 */
[----:B------:R-:W-:-:S04]  /*0630*/  @P0 VIADD R3, R3, 0x1 ;  /* 0x0000000103030836 */ /* 0x000fc80000000000 */
[----:B------:R-:W-:Y:S01]  /*0640*/  IMAD.MOV.U32 R2, RZ, RZ, R3 ;  /* 0x000000ffff027224 */ /* 0x000fe200078e0003 */
[----:B------:R-:W-:-:S03]  /*0650*/  SHF.R.S32.HI R3, RZ, 0x1f, R0 ;  /* 0x0000001fff037819 */ /* 0x000fc60000011400 */
[----:B------:R-:W-:Y:S01]  /*0660*/  @!P2 IMAD.MOV R2, RZ, RZ, -R2 ;  /* 0x000000ffff02a224 */ /* 0x000fe200078e0a02 */
[----:B------:R-:W-:Y:S02]  /*0670*/  @!P1 LOP3.LUT R2, RZ, R4, RZ, 0x33, !PT ;  /* 0x00000004ff029212 */ /* 0x000fe400078e33ff */
[----:B------:R-:W-:-:S03]  /*0680*/  LEA.HI R3, R3, R0, RZ, 0x8 ;  /* 0x0000000003037211 */ /* 0x000fc600078f40ff */
[----:B------:R-:W-:Y:S02]  /*0690*/  IMAD.SHL.U32 R6, R2, 0x8, RZ ;  /* 0x0000000802067824 */ /* 0x000fe400078e00ff */
[----:B------:R-:W-:-:S03]  /*06a0*/  IMAD.MOV R2, RZ, RZ, -R2 ;  /* 0x000000ffff027224 */ /* 0x000fc600078e0a02 */
[----:B------:R-:W-:-:S04]  /*06b0*/  LEA.HI.SX32 R3, R3, -R6, 0x18 ;  /* 0x8000000603037211 */ /* 0x000fc800078fc2ff */
[----:B------:R-:W-:-:S04]  /*06c0*/  VIMNMX R11, PT, PT, R3, 0x8, PT ;  /* 0x00000008030b7848 */ /* 0x000fc80003fe0100 */
[----:B------:R-:W-:-:S04]  /*06d0*/  IABS R7, R11 ;  /* 0x0000000b00077213 */ /* 0x000fc80000000000 */
[----:B------:R-:W1:Y:S08]  /*06e0*/  I2F.RP R0, R7 ;  /* 0x0000000700007306 */ /* 0x000e700000209400 */
[----:B-1----:R-:W1:Y:S02]  /*06f0*/  MUFU.RCP R0, R0 ;  /* 0x0000000000007308 */ /* 0x002e640000001000 */
[----:B-1----:R-:W-:Y:S01]  /*0700*/  VIADD R3, R0, 0xffffffe ;  /* 0x0ffffffe00037836 */ /* 0x002fe20000000000 */
[----:B------:R-:W-:-:S05]  /*0710*/  IABS R0, R11 ;  /* 0x0000000b00007213 */ /* 0x000fca0000000000 */
[----:B------:R-:W1:Y:S01]  /*0720*/  F2I.FTZ.U32.TRUNC.NTZ R3, R3 ;  /* 0x0000000300037305 */ /* 0x000e62000021f000 */
[----:B------:R-:W-:Y:S02]  /*0730*/  IMAD.MOV R0, RZ, RZ, -R0 ;  /* 0x000000ffff007224 */ /* 0x000fe400078e0a00 */
[----:B-1----:R-:W-:-:S04]  /*0740*/  IMAD.MOV R8, RZ, RZ, -R3 ;  /* 0x000000ffff087224 */ /* 0x002fc800078e0a03 */
[----:B------:R-:W-:Y:S02]  /*0750*/  IMAD R9, R8, R7, RZ ;  /* 0x0000000708097224 */ /* 0x000fe400078e02ff */
[----:B------:R-:W-:Y:S02]  /*0760*/  IMAD R8, R4, R2, R5 ;  /* 0x0000000204087224 */ /* 0x000fe400078e0205 */
[----:B------:R-:W-:Y:S01]  /*0770*/  IMAD.MOV.U32 R2, RZ, RZ, RZ ;  /* 0x000000ffff027224 */ /* 0x000fe200078e00ff */
[----:B------:R-:W1:Y:S03]  /*0780*/  I2F.RP R5, R98 ;  /* 0x0000006200057306 */ /* 0x000e660000209400 */
[----:B------:R-:W-:Y:S01]  /*0790*/  IMAD.HI.U32 R2, R3, R9, R2 ;  /* 0x0000000903027227 */ /* 0x000fe200078e0002 */
[----:B------:R-:W-:Y:S02]  /*07a0*/  IABS R3, R8 ;  /* 0x0000000800037213 */ /* 0x000fe40000000000 */
[----:B------:R-:W-:-:S03]  /*07b0*/  IABS R9, R114 ;  /* 0x0000007200097213 */ /* 0x000fc60000000000 */
[----:B------:R-:W-:Y:S01]  /*07c0*/  IMAD.HI.U32 R2, R2, R3, RZ ;  /* 0x0000000302027227 */ /* 0x000fe200078e00ff */
[----:B------:R-:W2:Y:S03]  /*07d0*/  I2F.RP R4, R9 ;  /* 0x0000000900047306 */ /* 0x000ea60000209400 */
[----:B------:R-:W-:-:S05]  /*07e0*/  IMAD R0, R2, R0, R3 ;  /* 0x0000000002007224 */ /* 0x000fca00078e0203 */
[----:B------:R-:W-:Y:S01]  /*07f0*/  ISETP.GT.U32.AND P1, PT, R7, R0, PT ;  /* 0x000000000700720c */ /* 0x000fe20003f24070 */
[----:B-1----:R-:W1:Y:S08]  /*0800*/  MUFU.RCP R5, R5 ;  /* 0x0000000500057308 */ /* 0x002e700000001000 */
[----:B--2---:R-:W2:Y:S04]  /*0810*/  MUFU.RCP R4, R4 ;  /* 0x0000000400047308 */ /* 0x004ea80000001000 */
[----:B------:R-:W-:-:S02]  /*0820*/  @!P1 IMAD.IADD R0, R0, 0x1, -R7 ;  /* 0x0000000100009824 */ /* 0x000fc400078e0a07 */
[----:B------:R-:W-:Y:S01]  /*0830*/  @!P1 VIADD R2, R2, 0x1 ;  /* 0x0000000102029836 */ /* 0x000fe20000000000 */
[----:B------:R-:W-:Y:S02]  /*0840*/  ISETP.NE.AND P1, PT, R11, RZ, PT ;  /* 0x000000ff0b00720c */ /* 0x000fe40003f25270 */
[----:B------:R-:W-:Y:S01]  /*0850*/  ISETP.GE.U32.AND P0, PT, R0, R7, PT ;  /* 0x000000070000720c */ /* 0x000fe20003f06070 */
[----:B-1----:R-:W-:Y:S01]  /*0860*/  VIADD R16, R5, 0xffffffe ;  /* 0x0ffffffe05107836 */ /* 0x002fe20000000000 */
[----:B------:R-:W-:Y:S02]  /*0870*/  LOP3.LUT R0, R8, R11, RZ, 0x3c, !PT ;  /* 0x0000000b08007212 */ /* 0x000fe400078e3cff */
[----:B------:R-:W-:Y:S01]  /*0880*/  SHF.R.U32.HI R5, RZ, 0x6, R36 ;  /* 0x00000006ff057819 */ /* 0x000fe20000011624 */
[----:B------:R1:W3:Y:S01]  /*0890*/  F2I.FTZ.U32.TRUNC.NTZ R17, R16 ;  /* 0x0000001000117305 */ /* 0x0002e2000021f000 */
[----:B------:R-:W-:Y:S02]  /*08a0*/  ISETP.GE.AND P2, PT, R0, RZ, PT ;  /* 0x000000ff0000720c */ /* 0x000fe40003f46270 */
[----:B------:R-:W-:Y:S01]  /*08b0*/  LOP3.LUT R0, R40, 0x4, RZ, 0xc0, !PT ;  /* 0x0000000428007812 */ /* 0x000fe200078ec0ff */
[----:B--2---:R-:W-:Y:S01]  /*08c0*/  VIADD R3, R4, 0xffffffe ;  /* 0x0ffffffe04037836 */ /* 0x004fe20000000000 */
[----:B------:R-:W-:-:S02]  /*08d0*/  SGXT.U32 R5, R5, 0x2 ;  /* 0x000000020505781a */ /* 0x000fc40000000000 */
[----:B------:R-:W-:Y:S01]  /*08e0*/  R2UR UR12, R0 ;  /* 0x00000000000c72ca */ /* 0x000fe200000e0000 */
[----:B------:R-:W-:Y:S02]  /*08f0*/  @P0 VIADD R2, R2, 0x1 ;  /* 0x0000000102020836 */ /* 0x000fe40000000000 */
[----:B------:R-:W-:Y:S01]  /*0900*/  VIADD R0, R104, UR8 ;  /* 0x0000000868007c36 */ /* 0x000fe20008000000 */
[----:B------:R-:W2:Y:S01]  /*0910*/  F2I.FTZ.U32.TRUNC.NTZ R3, R3 ;  /* 0x0000000300037305 */ /* 0x000ea2000021f000 */
[----:B-1----:R-:W-:Y:S02]  /*0920*/  IMAD.MOV.U32 R16, RZ, RZ, RZ ;  /* 0x000000ffff107224 */ /* 0x002fe400078e00ff */
[----:B------:R-:W-:Y:S01]  /*0930*/  @!P2 IMAD.MOV R2, RZ, RZ, -R2 ;  /* 0x000000ffff02a224 */ /* 0x000fe200078e0a02 */
[----:B------:R-:W-:Y:S01]  /*0940*/  @!P1 LOP3.LUT R2, RZ, R11, RZ, 0x33, !PT ;  /* 0x0000000bff029212 */ /* 0x000fe200078e33ff */
[----:B---3--:R-:W-:Y:S01]  /*0950*/  IMAD.MOV R7, RZ, RZ, -R17 ;  /* 0x000000ffff077224 */ /* 0x008fe200078e0a11 */
[----:B------:R-:W-:-:S03]  /*0960*/  R2UR UR11, R0 ;  /* 0x00000000000b72ca */ /* 0x000fc600000e0000 */
[----:B------:R-:W-:Y:S02]  /*0970*/  IMAD.MOV R4, RZ, RZ, -R2 ;  /* 0x000000ffff047224 */ /* 0x000fe400078e0a02 */
[----:B------:R-:W-:Y:S02]  /*0980*/  IMAD.SHL.U32 R0, R2, 0x80, RZ ;  /* 0x0000008002007824 */ /* 0x000fe400078e00ff */
[----:B------:R-:W-:Y:S02]  /*0990*/  IMAD R4, R11, R4, R8 ;  /* 0x000000040b047224 */ /* 0x000fe400078e0208 */
[----:B------:R-:W-:Y:S01]  /*09a0*/  IMAD.MOV.U32 R11, RZ, RZ, R7 ;  /* 0x000000ffff0b7224 */ /* 0x000fe200078e0007 */
[----:B------:R-:W-:Y:S01]  /*09b0*/  LOP3.LUT R100, R0, R5, RZ, 0xfc, !PT ;  /* 0x0000000500647212 */ /* 0x000fe200078efcff */
[----:B--2---:R-:W-:Y:S02]  /*09c0*/  IMAD.MOV R10, RZ, RZ, -R3 ;  /* 0x000000ffff0a7224 */ /* 0x004fe400078e0a03 */
[----:B------:R-:W-:Y:S01]  /*09d0*/  IMAD R11, R11, R98, RZ ;  /* 0x000000620b0b7224 */ /* 0x000fe200078e02ff */
[----:B------:R-:W-:Y:S01]  /*09e0*/  LOP3.LUT R138, R100, 0x4, RZ, 0xfc, !PT ;  /* 0x00000004648a7812 */ /* 0x000fe200078efcff */
[----:B------:R-:W-:Y:S01]  /*09f0*/  IMAD.IADD R4, R6, 0x1, R4 ;  /* 0x0000000106047824 */ /* 0x000fe200078e0204 */
[----:B------:R-:W-:Y:S01]  /*0a00*/  LOP3.LUT R165, R100, 0x8, RZ, 0xfc, !PT ;  /* 0x0000000864a57812 */ /* 0x000fe200078efcff */
[----:B------:R-:W-:Y:S01]  /*0a10*/  IMAD.HI.U32 R16, R17, R11, R16 ;  /* 0x0000000b11107227 */ /* 0x000fe200078e0010 */
[----:B------:R-:W-:-:S02]  /*0a20*/  IABS R13, R138 ;  /* 0x0000008a000d7213 */ /* 0x000fc40000000000 */
[----:B------:R-:W-:Y:S01]  /*0a30*/  IABS R89, R165 ;  /* 0x000000a500597213 */ /* 0x000fe20000000000 */
[----:B------:R-:W-:Y:S01]  /*0a40*/  IMAD R7, R10, R9, RZ ;  /* 0x000000090a077224 */ /* 0x000fe200078e02ff */
[----:B------:R-:W-:Y:S01]  /*0a50*/  LOP3.LUT R142, R100, 0xc, RZ, 0xfc, !PT ;  /* 0x0000000c648e7812 */ /* 0x000fe200078efcff */
[----:B------:R-:W-:Y:S01]  /*0a60*/  IMAD.HI.U32 R5, R16, R13, RZ ;  /* 0x0000000d10057227 */ /* 0x000fe200078e00ff */
[C---:B------:R-:W-:Y:S02]  /*0a70*/  LOP3.LUT R140, R100.reuse, 0x1c, RZ, 0xfc, !PT ;  /* 0x0000001c648c7812 */ /* 0x040fe400078efcff */
[----:B------:R-:W-:Y:S01]  /*0a80*/  IABS R15, R142 ;  /* 0x0000008e000f7213 */ /* 0x000fe20000000000 */
[----:B------:R-:W-:Y:S01]  /*0a90*/  IMAD.MOV R5, RZ, RZ, -R5 ;  /* 0x000000ffff057224 */ /* 0x000fe200078e0a05 */
[----:B------:R-:W-:Y:S01]  /*0aa0*/  LOP3.LUT R144, R100, 0x20, RZ, 0xfc, !PT ;  /* 0x0000002064907812 */ /* 0x000fe200078efcff */
[----:B------:R-:W-:Y:S01]  /*0ab0*/  IMAD.MOV.U32 R2, RZ, RZ, RZ ;  /* 0x000000ffff027224 */ /* 0x000fe200078e00ff */
[----:B------:R-:W-:Y:S01]  /*0ac0*/  IABS R11, R100 ;  /* 0x00000064000b7213 */ /* 0x000fe20000000000 */
[----:B------:R-:W-:Y:S01]  /*0ad0*/  IMAD.HI.U32 R6, R16, R89, RZ ;  /* 0x0000005910067227 */ /* 0x000fe200078e00ff */
[----:B------:R-:W-:-:S02]  /*0ae0*/  IABS R83, R144 ;  /* 0x0000009000537213 */ /* 0x000fc40000000000 */
[----:B------:R-:W-:Y:S01]  /*0af0*/  LOP3.LUT R149, R100, 0x34, RZ, 0xfc, !PT ;  /* 0x0000003464957812 */ /* 0x000fe200078efcff */
[----:B------:R-:W-:Y:S01]  /*0b00*/  IMAD R92, R98, R5, R13 ;  /* 0x00000005625c7224 */ /* 0x000fe200078e020d */
[----:B------:R-:W-:Y:S01]  /*0b10*/  IABS R13, R140 ;  /* 0x0000008c000d7213 */ /* 0x000fe20000000000 */
[----:B------:R-:W-:Y:S01]  /*0b20*/  IMAD.HI.U32 R2, R3, R7, R2 ;  /* 0x0000000703027227 */ /* 0x000fe200078e0002 */
[C---:B------:R-:W-:Y:S02]  /*0b30*/  LOP3.LUT R167, R100.reuse, 0x14, RZ, 0xfc, !PT ;  /* 0x0000001464a77812 */ /* 0x040fe400078efcff */
[C---:B------:R-:W-:Y:S01]  /*0b40*/  LOP3.LUT R164, R100.reuse, 0x18, RZ, 0xfc, !PT ;  /* 0x0000001864a47812 */ /* 0x040fe200078efcff */
[----:B------:R-:W-:Y:S01]  /*0b50*/  IMAD.MOV R6, RZ, RZ, -R6 ;  /* 0x000000ffff067224 */ /* 0x000fe200078e0a06 */
[----:B------:R-:W-:Y:S01]  /*0b60*/  LOP3.LUT R147, R100, 0x2c, RZ, 0xfc, !PT ;  /* 0x0000002c64937812 */ /* 0x000fe200078efcff */
[----:B------:R-:W-:Y:S01]  /*0b70*/  IMAD.HI.U32 R7, R16, R15, RZ ;  /* 0x0000000f10077227 */ /* 0x000fe200078e00ff */
[----:B------:R-:W-:-:S02]  /*0b80*/  IABS R85, R164 ;  /* 0x000000a400557213 */ /* 0x000fc40000000000 */
[----:B------:R-:W-:Y:S01]  /*0b90*/  LOP3.LUT R152, R100, 0x40, RZ, 0xfc, !PT ;  /* 0x0000004064987812 */ /* 0x000fe200078efcff */
[----:B------:R-:W-:Y:S01]  /*0ba0*/  IMAD R89, R98, R6, R89 ;  /* 0x0000000662597224 */ /* 0x000fe200078e0259 */
[----:B------:R-:W-:Y:S01]  /*0bb0*/  LOP3.LUT R153, R100, 0x44, RZ, 0xfc, !PT ;  /* 0x0000004464997812 */ /* 0x000fe200078efcff */
[----:B------:R-:W-:Y:S01]  /*0bc0*/  IMAD.MOV R7, RZ, RZ, -R7 ;  /* 0x000000ffff077224 */ /* 0x000fe200078e0a07 */
[----:B------:R-:W-:Y:S01]  /*0bd0*/  IABS R75, R152 ;  /* 0x00000098004b7213 */ /* 0x000fe20000000000 */
[----:B------:R-:W-:Y:S01]  /*0be0*/  IMAD.HI.U32 R6, R16, R13, RZ ;  /* 0x0000000d10067227 */ /* 0x000fe200078e00ff */
[----:B------:R-:W-:Y:S02]  /*0bf0*/  IABS R73, R153 ;  /* 0x0000009900497213 */ /* 0x000fe40000000000 */
[----:B------:R-:W-:Y:S01]  /*0c00*/  LOP3.LUT R146, R100, 0x28, RZ, 0xfc, !PT ;  /* 0x0000002864927812 */ /* 0x000fe200078efcff */
[----:B------:R-:W-:Y:S01]  /*0c10*/  IMAD R88, R98, R7, R15 ;  /* 0x0000000762587224 */ /* 0x000fe200078e020f */
[C---:B------:R-:W-:Y:S01]  /*0c20*/  LOP3.LUT R156, R100.reuse, 0x50, RZ, 0xfc, !PT ;  /* 0x00000050649c7812 */ /* 0x040fe200078efcff */
[----:B------:R-:W-:Y:S01]  /*0c30*/  IMAD.MOV R6, RZ, RZ, -R6 ;  /* 0x000000ffff067224 */ /* 0x000fe200078e0a06 */
[----:B------:R-:W-:Y:S01]  /*0c40*/  LOP3.LUT R157, R100, 0x54, RZ, 0xfc, !PT ;  /* 0x00000054649d7812 */ /* 0x000fe200078efcff */
[----:B------:R-:W-:Y:S01]  /*0c50*/  IMAD.HI.U32 R7, R16, R83, RZ ;  /* 0x0000005310077227 */ /* 0x000fe200078e00ff */
[----:B------:R-:W-:-:S02]  /*0c60*/  LOP3.LUT R148, R100, 0x30, RZ, 0xfc, !PT ;  /* 0x0000003064947812 */ /* 0x000fc400078efcff */
[----:B------:R-:W-:Y:S01]  /*0c70*/  IABS R81, R146 ;  /* 0x0000009200517213 */ /* 0x000fe20000000000 */
[----:B------:R-:W-:Y:S01]  /*0c80*/  IMAD.HI.U32 R3, R16, R11, RZ ;  /* 0x0000000b10037227 */ /* 0x000fe200078e00ff */
[----:B------:R-:W-:Y:S02]  /*0c90*/  IABS R101, R156 ;  /* 0x0000009c00657213 */ /* 0x000fe40000000000 */
[----:B------:R-:W-:Y:S01]  /*0ca0*/  IABS R103, R157 ;  /* 0x0000009d00677213 */ /* 0x000fe20000000000 */
[----:B------:R-:W-:Y:S01]  /*0cb0*/  IMAD R84, R98, R6, R13 ;  /* 0x0000000662547224 */ /* 0x000fe200078e020d */
[----:B------:R-:W-:Y:S01]  /*0cc0*/  IABS R13, R149 ;  /* 0x00000095000d7213 */ /* 0x000fe20000000000 */
[----:B------:R-:W-:Y:S01]  /*0cd0*/  IMAD.MOV R7, RZ, RZ, -R7 ;  /* 0x000000ffff077224 */ /* 0x000fe200078e0a07 */
[----:B------:R-:W-:Y:S01]  /*0ce0*/  IABS R79, R148 ;  /* 0x00000094004f7213 */ /* 0x000fe20000000000 */
[----:B------:R-:W-:Y:S01]  /*0cf0*/  IMAD.MOV R3, RZ, RZ, -R3 ;  /* 0x000000ffff037224 */ /* 0x000fe200078e0a03 */
[----:B------:R-:W-:Y:S01]  /*0d00*/  LOP3.LUT R151, R100, 0x3c, RZ, 0xfc, !PT ;  /* 0x0000003c64977812 */ /* 0x000fe200078efcff */
[----:B------:R-:W-:Y:S01]  /*0d10*/  IMAD R83, R98, R7, R83 ;  /* 0x0000000762537224 */ /* 0x000fe200078e0253 */
[----:B------:R-:W-:Y:S01]  /*0d20*/  LOP3.LUT R154, R100, 0x48, RZ, 0xfc, !PT ;  /* 0x00000048649a7812 */ /* 0x000fe200078efcff */
[----:B------:R-:W-:Y:S01]  /*0d30*/  IMAD.HI.U32 R7, R16, R13, RZ ;  /* 0x0000000d10077227 */ /* 0x000fe200078e00ff */
[----:B------:R-:W-:-:S02]  /*0d40*/  LOP3.LUT R155, R100, 0x4c, RZ, 0xfc, !PT ;  /* 0x0000004c649b7812 */ /* 0x000fc400078efcff */
[----:B------:R-:W-:Y:S01]  /*0d50*/  IABS R97, R154 ;  /* 0x0000009a00617213 */ /* 0x000fe20000000000 */
[----:B------:R-:W-:Y:S01]  /*0d60*/  IMAD R94, R98, R3, R11 ;  /* 0x00000003625e7224 */ /* 0x000fe200078e020b */
[----:B------:R-:W-:Y:S01]  /*0d70*/  IABS R11, R167 ;  /* 0x000000a7000b7213 */ /* 0x000fe20000000000 */
[----:B------:R-:W-:Y:S01]  /*0d80*/  IMAD.MOV R7, RZ, RZ, -R7 ;  /* 0x000000ffff077224 */ /* 0x000fe200078e0a07 */
[----:B------:R-:W-:Y:S01]  /*0d90*/  LOP3.LUT R166, R100, 0x10, RZ, 0xfc, !PT ;  /* 0x0000001064a67812 */ /* 0x000fe200078efcff */
[----:B------:R-:W-:Y:S01]  /*0da0*/  IMAD R12, R4, 0x100, R37 ;  /* 0x00000100040c7824 */ /* 0x000fe200078e0225 */
[----:B------:R-:W-:Y:S01]  /*0db0*/  LOP3.LUT R158, R100, 0x58, RZ, 0xfc, !PT ;  /* 0x00000058649e7812 */ /* 0x000fe200078efcff */
[----:B------:R-:W-:Y:S01]  /*0dc0*/  IMAD.HI.U32 R3, R16, R11, RZ ;  /* 0x0000000b10037227 */ /* 0x000fe200078e00ff */
[----:B------:R-:W-:Y:S02]  /*0dd0*/  IABS R107, R155 ;  /* 0x0000009b006b7213 */ /* 0x000fe40000000000 */
[----:B------:R-:W-:Y:S01]  /*0de0*/  IABS R87, R166 ;  /* 0x000000a600577213 */ /* 0x000fe20000000000 */
[----:B------:R-:W-:Y:S01]  /*0df0*/  IMAD R78, R98, R7, R13 ;  /* 0x00000007624e7224 */ /* 0x000fe200078e020d */
[----:B------:R-:W-:Y:S01]  /*0e00*/  IABS R7, R12 ;  /* 0x0000000c00077213 */ /* 0x000fe20000000000 */
[----:B------:R-:W-:Y:S01]  /*0e10*/  IMAD.MOV R3, RZ, RZ, -R3 ;  /* 0x000000ffff037224 */ /* 0x000fe200078e0a03 */
[----:B------:R-:W-:Y:S01]  /*0e20*/  IABS R111, R158 ;  /* 0x0000009e006f7213 */ /* 0x000fe20000000000 */
[----:B------:R-:W-:Y:S01]  /*0e30*/  IMAD.HI.U32 R5, R16, R85, RZ ;  /* 0x0000005510057227 */ /* 0x000fe200078e00ff */
[C---:B------:R-:W-:Y:S01]  /*0e40*/  LOP3.LUT R160, R100.reuse, 0x60, RZ, 0xfc, !PT ;  /* 0x0000006064a07812 */ /* 0x040fe200078efcff */
[----:B------:R1:W-:Y:S01]  /*0e50*/  STL [R1+0x30], R12 ;  /* 0x0000300c01007387 */ /* 0x0003e20000100800 */
[----:B------:R-:W-:Y:S01]  /*0e60*/  LOP3.LUT R145, R100, 0x24, RZ, 0xfc, !PT ;  /* 0x0000002464917812 */ /* 0x000fe200078efcff */
[----:B------:R-:W-:Y:S01]  /*0e70*/  IMAD.HI.U32 R2, R2, R7, RZ ;  /* 0x0000000702027227 */ /* 0x000fe200078e00ff */
[----:B------:R-:W-:-:S02]  /*0e80*/  LOP3.LUT R159, R100, 0x5c, RZ, 0xfc, !PT ;  /* 0x0000005c649f7812 */ /* 0x000fc400078efcff */
[----:B------:R-:W-:Y:S01]  /*0e90*/  LOP3.LUT R162, R100, 0x64, RZ, 0xfc, !PT ;  /* 0x0000006464a27812 */ /* 0x000fe200078efcff */
[C---:B------:R-:W-:Y:S01]  /*0ea0*/  IMAD R86, R98.reuse, R3, R11 ;  /* 0x0000000362567224 */ /* 0x040fe200078e020b */
[----:B------:R-:W-:Y:S01]  /*0eb0*/  IABS R11, R147 ;  /* 0x00000093000b7213 */ /* 0x000fe20000000000 */
[----:B------:R-:W-:Y:S01]  /*0ec0*/  IMAD.MOV R5, RZ, RZ, -R5 ;  /* 0x000000ffff057224 */ /* 0x000fe200078e0a05 */
[----:B------:R-:W-:Y:S01]  /*0ed0*/  IABS R15, R145 ;  /* 0x00000091000f7213 */ /* 0x000fe20000000000 */
[----:B------:R-:W-:Y:S01]  /*0ee0*/  IMAD.MOV R2, RZ, RZ, -R2 ;  /* 0x000000ffff027224 */ /* 0x000fe200078e0a02 */
[----:B------:R-:W-:Y:S01]  /*0ef0*/  IABS R99, R159 ;  /* 0x0000009f00637213 */ /* 0x000fe20000000000 */
[----:B------:R-:W-:Y:S01]  /*0f00*/  IMAD R85, R98, R5, R85 ;  /* 0x0000000562557224 */ /* 0x000fe200078e0255 */
[----:B------:R-:W-:Y:S01]  /*0f10*/  IABS R95, R162 ;  /* 0x000000a2005f7213 */ /* 0x000fe20000000000 */
[----:B------:R-:W-:Y:S01]  /*0f20*/  IMAD.HI.U32 R5, R16, R11, RZ ;  /* 0x0000000b10057227 */ /* 0x000fe200078e00ff */
[----:B------:R-:W-:-:S02]  /*0f30*/  ISETP.GE.AND P1, PT, R12, RZ, PT ;  /* 0x000000ff0c00720c */ /* 0x000fc40003f26270 */
[C---:B------:R-:W-:Y:S01]  /*0f40*/  LOP3.LUT R150, R100.reuse, 0x38, RZ, 0xfc, !PT ;  /* 0x0000003864967812 */ /* 0x040fe200078efcff */
[C---:B------:R-:W-:Y:S01]  /*0f50*/  IMAD R2, R9.reuse, R2, R7 ;  /* 0x0000000209027224 */ /* 0x040fe200078e0207 */
[----:B------:R-:W-:Y:S01]  /*0f60*/  LOP3.LUT R163, R100, 0x68, RZ, 0xfc, !PT ;  /* 0x0000006864a37812 */ /* 0x000fe200078efcff */
[----:B------:R-:W-:Y:S01]  /*0f70*/  IMAD.MOV R5, RZ, RZ, -R5 ;  /* 0x000000ffff057224 */ /* 0x000fe200078e0a05 */
[----:B------:R-:W-:Y:S01]  /*0f80*/  IABS R77, R150 ;  /* 0x00000096004d7213 */ /* 0x000fe20000000000 */
[----:B------:R-:W-:Y:S01]  /*0f90*/  IMAD.HI.U32 R4, R16, R75, RZ ;  /* 0x0000004b10047227 */ /* 0x000fe200078e00ff */
[----:B------:R-:W-:Y:S02]  /*0fa0*/  ISETP.GT.U32.AND P0, PT, R9, R2, PT ;  /* 0x000000020900720c */ /* 0x000fe40003f04070 */
[----:B------:R-:W-:Y:S01]  /*0fb0*/  IABS R105, R163 ;  /* 0x000000a300697213 */ /* 0x000fe20000000000 */
[----:B------:R-:W-:Y:S01]  /*0fc0*/  IMAD R80, R98, R5, R11 ;  /* 0x0000000562507224 */ /* 0x000fe200078e020b */
[----:B------:R-:W-:Y:S01]  /*0fd0*/  IABS R11, R151 ;  /* 0x00000097000b7213 */ /* 0x000fe20000000000 */
[----:B------:R-:W-:Y:S01]  /*0fe0*/  IMAD.HI.U32 R5, R16, R73, RZ ;  /* 0x0000004910057227 */ /* 0x000fe200078e00ff */
[----:B------:R-:W-:-:S03]  /*0ff0*/  LOP3.LUT R161, R100, 0x7c, RZ, 0xfc, !PT ;  /* 0x0000007c64a17812 */ /* 0x000fc600078efcff */
[----:B------:R-:W-:Y:S01]  /*1000*/  IMAD.MOV R4, RZ, RZ, -R4 ;  /* 0x000000ffff047224 */ /* 0x000fe200078e0a04 */
[----:B------:R-:W-:Y:S01]  /*1010*/  IABS R93, R161 ;  /* 0x000000a1005d7213 */ /* 0x000fe20000000000 */
[----:B------:R-:W-:Y:S02]  /*1020*/  IMAD.MOV R5, RZ, RZ, -R5 ;  /* 0x000000ffff057224 */ /* 0x000fe400078e0a05 */
[----:B------:R-:W-:-:S04]  /*1030*/  IMAD.HI.U32 R3, R16, R81, RZ ;  /* 0x0000005110037227 */ /* 0x000fc800078e00ff */
[C---:B------:R-:W-:Y:S02]  /*1040*/  IMAD R75, R98.reuse, R4, R75 ;  /* 0x00000004624b7224 */ /* 0x040fe400078e024b */
[----:B------:R-:W-:Y:S02]  /*1050*/  IMAD R73, R98, R5, R73 ;  /* 0x0000000562497224 */ /* 0x000fe400078e0249 */
[----:B------:R-:W-:-:S04]  /*1060*/  IMAD.HI.U32 R4, R16, R101, RZ ;  /* 0x0000006510047227 */ /* 0x000fc800078e00ff */
[----:B------:R-:W-:-:S04]  /*1070*/  IMAD.HI.U32 R5, R16, R103, RZ ;  /* 0x0000006710057227 */ /* 0x000fc800078e00ff */
[----:B------:R-:W-:Y:S02]  /*1080*/  @!P0 IMAD.IADD R2, R2, 0x1, -R9 ;  /* 0x0000000102028824 */ /* 0x000fe400078e0a09 */
[----:B------:R-:W-:-:S03]  /*1090*/  IMAD.HI.U32 R6, R16, R79, RZ ;  /* 0x0000004f10067227 */ /* 0x000fc600078e00ff */
[----:B------:R-:W-:Y:S01]  /*10a0*/  ISETP.GT.U32.AND P0, PT, R9, R2, PT ;  /* 0x000000020900720c */ /* 0x000fe20003f04070 */
[----:B------:R-:W-:Y:S02]  /*10b0*/  IMAD.MOV R3, RZ, RZ, -R3 ;  /* 0x000000ffff037224 */ /* 0x000fe400078e0a03 */
[----:B------:R-:W-:Y:S02]  /*10c0*/  IMAD.MOV R4, RZ, RZ, -R4 ;  /* 0x000000ffff047224 */ /* 0x000fe400078e0a04 */
[----:B------:R-:W-:Y:S02]  /*10d0*/  IMAD.MOV R5, RZ, RZ, -R5 ;  /* 0x000000ffff057224 */ /* 0x000fe400078e0a05 */
[----:B------:R-:W-:Y:S02]  /*10e0*/  IMAD.MOV R6, RZ, RZ, -R6 ;  /* 0x000000ffff067224 */ /* 0x000fe400078e0a06 */
[----:B------:R-:W-:Y:S02]  /*10f0*/  IMAD R81, R98, R3, R81 ;  /* 0x0000000362517224 */ /* 0x000fe400078e0251 */
[----:B------:R-:W-:-:S04]  /*1100*/  IMAD.HI.U32 R3, R16, R11, RZ ;  /* 0x0000000b10037227 */ /* 0x000fc800078e00ff */
[C---:B------:R-:W-:Y:S02]  /*1110*/  IMAD R101, R98.reuse, R4, R101 ;  /* 0x0000000462657224 */ /* 0x040fe400078e0265 */
[C---:B------:R-:W-:Y:S02]  /*1120*/  IMAD R103, R98.reuse, R5, R103 ;  /* 0x0000000562677224 */ /* 0x040fe400078e0267 */
[----:B------:R-:W-:Y:S01]  /*1130*/  IMAD R79, R98, R6, R79 ;  /* 0x00000006624f7224 */ /* 0x000fe200078e024f */
[----:B------:R-:W2:Y:S01]  /*1140*/  LDC.64 R4, c[0x0][0x3a0] ;  /* 0x0000e800ff047b82 */ /* 0x000ea20000000a00 */
[----:B------:R-:W-:-:S04]  /*1150*/  IMAD.HI.U32 R6, R16, R97, RZ ;  /* 0x0000006110067227 */ /* 0x000fc800078e00ff */
[----:B------:R-:W-:Y:S02]  /*1160*/  IMAD.MOV R3, RZ, RZ, -R3 ;  /* 0x000000ffff037224 */ /* 0x000fe400078e0a03 */
[----:B------:R-:W-:Y:S02]  /*1170*/  IMAD.MOV R6, RZ, RZ, -R6 ;  /* 0x000000ffff067224 */ /* 0x000fe400078e0a06 */
[----:B------:R-:W-:Y:S02]  /*1180*/  IMAD R76, R98, R3, R11 ;  /* 0x00000003624c7224 */ /* 0x000fe400078e020b */
[----:B------:R-:W-:-:S04]  /*1190*/  IMAD.HI.U32 R3, R16, R107, RZ ;  /* 0x0000006b10037227 */ /* 0x000fc800078e00ff */
[----:B------:R-:W-:-:S04]  /*11a0*/  IMAD.HI.U32 R8, R16, R87, RZ ;  /* 0x0000005710087227 */ /* 0x000fc800078e00ff */
[----:B------:R-:W-:Y:S02]  /*11b0*/  IMAD R97, R98, R6, R97 ;  /* 0x0000000662617224 */ /* 0x000fe400078e0261 */
[----:B------:R-:W-:Y:S01]  /*11c0*/  @!P0 IMAD.IADD R2, R2, 0x1, -R9 ;  /* 0x0000000102028824 */ /* 0x000fe200078e0a09 */
[----:B------:R-:W-:Y:S01]  /*11d0*/  IABS R9, R160 ;  /* 0x000000a000097213 */ /* 0x000fe20000000000 */
[----:B------:R-:W-:Y:S01]  /*11e0*/  IMAD.HI.U32 R6, R16, R111, RZ ;  /* 0x0000006f10067227 */ /* 0x000fe200078e00ff */
[----:B------:R-:W-:-:S03]  /*11f0*/  ISETP.NE.AND P0, PT, R114, RZ, PT ;  /* 0x000000ff7200720c */ /* 0x000fc60003f05270 */
[----:B------:R-:W-:Y:S02]  /*1200*/  IMAD.MOV R3, RZ, RZ, -R3 ;  /* 0x000000ffff037224 */ /* 0x000fe400078e0a03 */
[----:B------:R-:W-:Y:S02]  /*1210*/  IMAD.MOV R8, RZ, RZ, -R8 ;  /* 0x000000ffff087224 */ /* 0x000fe400078e0a08 */
[----:B------:R-:W-:Y:S02]  /*1220*/  IMAD.MOV R6, RZ, RZ, -R6 ;  /* 0x000000ffff067224 */ /* 0x000fe400078e0a06 */
[----:B------:R-:W-:Y:S02]  /*1230*/  IMAD R107, R98, R3, R107 ;  /* 0x00000003626b7224 */ /* 0x000fe400078e026b */
[----:B------:R-:W-:-:S04]  /*1240*/  IMAD.HI.U32 R3, R16, R9, RZ ;  /* 0x0000000910037227 */ /* 0x000fc800078e00ff */
[----:B------:R-:W-:Y:S02]  /*1250*/  IMAD R87, R98, R8, R87 ;  /* 0x0000000862577224 */ /* 0x000fe400078e0257 */
[----:B------:R-:W-:-:S04]  /*1260*/  IMAD.HI.U32 R8, R16, R15, RZ ;  /* 0x0000000f10087227 */ /* 0x000fc800078e00ff */
[----:B------:R-:W-:Y:S02]  /*1270*/  IMAD R111, R98, R6, R111 ;  /* 0x00000006626f7224 */ /* 0x000fe400078e026f */
[----:B------:R-:W-:-:S04]  /*1280*/  IMAD.HI.U32 R7, R16, R99, RZ ;  /* 0x0000006310077227 */ /* 0x000fc800078e00ff */
[----:B------:R-:W-:-:S04]  /*1290*/  IMAD.HI.U32 R6, R16, R95, RZ ;  /* 0x0000005f10067227 */ /* 0x000fc800078e00ff */
[----:B------:R-:W-:Y:S02]  /*12a0*/  IMAD.MOV R3, RZ, RZ, -R3 ;  /* 0x000000ffff037224 */ /* 0x000fe400078e0a03 */
[----:B------:R-:W-:Y:S02]  /*12b0*/  IMAD.MOV R8, RZ, RZ, -R8 ;  /* 0x000000ffff087224 */ /* 0x000fe400078e0a08 */
[----:B------:R-:W-:Y:S02]  /*12c0*/  IMAD.MOV R7, RZ, RZ, -R7 ;  /* 0x000000ffff077224 */ /* 0x000fe400078e0a07 */
[----:B------:R-:W-:Y:S02]  /*12d0*/  IMAD.MOV R6, RZ, RZ, -R6 ;  /* 0x000000ffff067224 */ /* 0x000fe400078e0a06 */
[----:B------:R-:W-:Y:S02]  /*12e0*/  IMAD.MOV.U32 R20, RZ, RZ, R2 ;  /* 0x000000ffff147224 */ /* 0x000fe400078e0002 */
[----:B------:R-:W-:-:S02]  /*12f0*/  IMAD R96, R98, R3, R9 ;  /* 0x0000000362607224 */ /* 0x000fc400078e0209 */
[----:B--2---:R-:W-:Y:S02]  /*1300*/  VIADD R3, R4, 0xfffffffb ;  /* 0xfffffffb04037836 */ /* 0x004fe40000000000 */
[----:B------:R-:W-:Y:S02]  /*1310*/  IMAD R82, R98, R8, R15 ;  /* 0x0000000862527224 */ /* 0x000fe400078e020f */
[----:B------:R-:W-:-:S04]  /*1320*/  IMAD.HI.U32 R8, R16, R77, RZ ;  /* 0x0000004d10087227 */ /* 0x000fc800078e00ff */
[C---:B------:R-:W-:Y:S02]  /*1330*/  IMAD R99, R98.reuse, R7, R99 ;  /* 0x0000000762637224 */ /* 0x040fe400078e0263 */
[----:B------:R-:W-:Y:S02]  /*1340*/  IMAD R95, R98, R6, R95 ;  /* 0x00000006625f7224 */ /* 0x000fe400078e025f */
[----:B------:R-:W-:Y:S01]  /*1350*/  @!P1 IMAD.MOV R20, RZ, RZ, -R20 ;  /* 0x000000ffff149224 */ /* 0x000fe200078e0a14 */
[----:B------:R-:W-:Y:S01]  /*1360*/  @!P0 LOP3.LUT R20, RZ, R114, RZ, 0x33, !PT ;  /* 0x00000072ff148212 */ /* 0x000fe200078e33ff */
[----:B------:R-:W-:Y:S01]  /*1370*/  IMAD.HI.U32 R7, R16, R105, RZ ;  /* 0x0000006910077227 */ /* 0x000fe200078e00ff */
[----:B------:R-:W-:-:S03]  /*1380*/  ISETP.GE.U32.AND P0, PT, R3, 0x7fffffbc, PT ;  /* 0x7fffffbc0300780c */ /* 0x000fc60003f06070 */
[C---:B------:R-:W-:Y:S02]  /*1390*/  VIADD R6, R4.reuse, 0xfffffff0 ;  /* 0xfffffff004067836 */ /* 0x040fe40000000000 */
[----:B------:R-:W-:Y:S02]  /*13a0*/  VIADD R2, R4, 0xfffffffd ;  /* 0xfffffffd04027836 */ /* 0x000fe40000000000 */
[----:B------:R-:W-:Y:S01]  /*13b0*/  IMAD.MOV R8, RZ, RZ, -R8 ;  /* 0x000000ffff087224 */ /* 0x000fe200078e0a08 */
[----:B------:R-:W-:Y:S01]  /*13c0*/  ISETP.GE.U32.AND P1, PT, R6, 0x7fffffb1, PT ;  /* 0x7fffffb10600780c */ /* 0x000fe20003f26070 */
[----:B------:R-:W-:Y:S01]  /*13d0*/  VIADD R3, R4, 0xffffffec ;  /* 0xffffffec04037836 */ /* 0x000fe20000000000 */
[----:B------:R-:W-:Y:S01]  /*13e0*/  ISETP.GE.U32.AND P4, PT, R2, 0x7fffffbe, PT ;  /* 0x7fffffbe0200780c */ /* 0x000fe20003f86070 */
[----:B------:R-:W-:Y:S02]  /*13f0*/  IMAD.MOV R7, RZ, RZ, -R7 ;  /* 0x000000ffff077224 */ /* 0x000fe400078e0a07 */
[----:B------:R-:W-:Y:S01]  /*1400*/  IMAD R77, R98, R8, R77 ;  /* 0x00000008624d7224 */ /* 0x000fe200078e024d */
[----:B------:R-:W-:Y:S01]  /*1410*/  ISETP.GE.U32.AND P3, PT, R3, 0x7fffffad, PT ;  /* 0x7fffffad0300780c */ /* 0x000fe20003f66070 */
[----:B------:R-:W-:-:S02]  /*1420*/  VIADD R2, R4, 0xffffffed ;  /* 0xffffffed04027836 */ /* 0x000fc40000000000 */
[----:B------:R-:W-:Y:S02]  /*1430*/  VIADD R6, R4, 0xffffffef ;  /* 0xffffffef04067836 */ /* 0x000fe40000000000 */
[----:B------:R-:W-:Y:S01]  /*1440*/  IMAD.HI.U32 R8, R16, R93, RZ ;  /* 0x0000005d10087227 */ /* 0x000fe200078e00ff */
[----:B------:R-:W-:Y:S02]  /*1450*/  ISETP.GE.U32.AND P2, PT, R2, 0x7fffffae, PT ;  /* 0x7fffffae0200780c */ /* 0x000fe40003f46070 */
[----:B------:R-:W-:Y:S01]  /*1460*/  ISETP.GE.U32.AND P6, PT, R6, 0x7fffffb0, PT ;  /* 0x7fffffb00600780c */ /* 0x000fe20003fc6070 */
[----:B------:R-:W-:Y:S01]  /*1470*/  IMAD R105, R98, R7, R105 ;  /* 0x0000000762697224 */ /* 0x000fe200078e0269 */
[----:B------:R-:W-:Y:S01]  /*1480*/  SEL R6, RZ, 0x1, P3 ;  /* 0x00000001ff067807 */ /* 0x000fe20001800000 */
[C---:B------:R-:W-:Y:S02]  /*1490*/  VIADD R3, R4.reuse, 0xffffffe8 ;  /* 0xffffffe804037836 */ /* 0x040fe40000000000 */
[----:B------:R-:W-:-:S02]  /*14a0*/  VIADD R7, R4, 0xffffffee ;  /* 0xffffffee04077836 */ /* 0x000fc40000000000 */
[----:B------:R-:W-:Y:S01]  /*14b0*/  IMAD.MOV R8, RZ, RZ, -R8 ;  /* 0x000000ffff087224 */ /* 0x000fe200078e0a08 */
[----:B------:R-:W-:Y:S01]  /*14c0*/  ISETP.GE.U32.AND P3, PT, R3, 0x7fffffa9, PT ;  /* 0x7fffffa90300780c */ /* 0x000fe20003f66070 */
[C---:B------:R-:W-:Y:S01]  /*14d0*/  VIADD R2, R4.reuse, 0xffffffe9 ;  /* 0xffffffe904027836 */ /* 0x040fe20000000000 */
[----:B------:R-:W-:Y:S01]  /*14e0*/  ISETP.GE.U32.AND P5, PT, R7, 0x7fffffaf, PT ;  /* 0x7fffffaf0700780c */ /* 0x000fe20003fa6070 */
[----:B------:R-:W-:Y:S01]  /*14f0*/  VIADD R3, R4, 0xffffffea ;  /* 0xffffffea04037836 */ /* 0x000fe20000000000 */
[----:B------:R-:W-:Y:S01]  /*1500*/  SEL R7, RZ, 0x1fffe, P2 ;  /* 0x0001fffeff077807 */ /* 0x000fe20001000000 */
[----:B------:R-:W-:Y:S01]  /*1510*/  IMAD R93, R98, R8, R93 ;  /* 0x00000008625d7224 */ /* 0x000fe200078e025d */
[----:B------:R-:W-:Y:S01]  /*1520*/  ISETP.GE.U32.AND P2, PT, R2, 0x7fffffaa, PT ;  /* 0x7fffffaa0200780c */ /* 0x000fe20003f46070 */
[C---:B------:R-:W-:Y:S01]  /*1530*/  VIADD R8, R4.reuse, 0xffffffeb ;  /* 0xffffffeb04087836 */ /* 0x040fe20000000000 */
[----:B------:R-:W-:Y:S01]  /*1540*/  SEL R2, RZ, 0x4, P5 ;  /* 0x00000004ff027807 */ /* 0x000fe20002800000 */
[C---:B------:R-:W-:Y:S01]  /*1550*/  VIADD R9, R4.reuse, 0xffffffe4 ;  /* 0xffffffe404097836 */ /* 0x040fe20000000000 */
[----:B------:R-:W-:Y:S01]  /*1560*/  ISETP.GE.U32.AND P5, PT, R3, 0x7fffffab, PT ;  /* 0x7fffffab0300780c */ /* 0x000fe20003fa6070 */
[C---:B-1----:R-:W-:Y:S01]  /*1570*/  VIADD R12, R4.reuse, 0xffffffe1 ;  /* 0xffffffe1040c7836 */ /* 0x042fe20000000000 */
[----:B------:R-:W-:Y:S01]  /*1580*/  SEL R3, RZ, 0x7fff8, P6 ;  /* 0x0007fff8ff037807 */ /* 0x000fe20003000000 */
[----:B------:R-:W-:Y:S01]  /*1590*/  VIADD R13, R4, 0xffffffe0 ;  /* 0xffffffe0040d7836 */ /* 0x000fe20000000000 */
[----:B------:R-:W-:Y:S01]  /*15a0*/  ISETP.GE.U32.AND P6, PT, R8, 0x7fffffac, PT ;  /* 0x7fffffac0800780c */ /* 0x000fe20003fc6070 */
[C---:B------:R-:W-:Y:S01]  /*15b0*/  VIADD R8, R4.reuse, 0xffffffe5 ;  /* 0xffffffe504087836 */ /* 0x040fe20000000000 */
[----:B------:R-:W-:Y:S01]  /*15c0*/  SEL R10, RZ, 0x1, P3 ;  /* 0x00000001ff0a7807 */ /* 0x000fe20001800000 */
[C---:B------:R-:W-:Y:S01]  /*15d0*/  VIADD R15, R4.reuse, 0xffffffe7 ;  /* 0xffffffe7040f7836 */ /* 0x040fe20000000000 */
[----:B------:R-:W-:Y:S01]  /*15e0*/  ISETP.GE.U32.AND P3, PT, R9, 0x7fffffa5, PT ;  /* 0x7fffffa50900780c */ /* 0x000fe20003f66070 */
[C---:B------:R-:W-:Y:S01]  /*15f0*/  VIADD R9, R4.reuse, 0xffffffe6 ;  /* 0xffffffe604097836 */ /* 0x040fe20000000000 */
[----:B------:R-:W-:Y:S01]  /*1600*/  SEL R11, RZ, 0x1fffe, P2 ;  /* 0x0001fffeff0b7807 */ /* 0x000fe20001000000 */
[----:B------:R-:W-:Y:S01]  /*1610*/  VIADD R14, R4, 0xffffffe2 ;  /* 0xffffffe2040e7836 */ /* 0x000fe20000000000 */
[----:B------:R-:W-:Y:S01]  /*1620*/  ISETP.GE.U32.AND P2, PT, R8, 0x7fffffa6, PT ;  /* 0x7fffffa60800780c */ /* 0x000fe20003f46070 */
[----:B------:R-:W-:Y:S01]  /*1630*/  VIADD R17, R4, 0xffffffe3 ;  /* 0xffffffe304117836 */ /* 0x000fe20000000000 */
[----:B------:R-:W-:Y:S01]  /*1640*/  SEL R8, RZ, 0x4, P5 ;  /* 0x00000004ff087807 */ /* 0x000fe20002800000 */
[----:B------:R-:W-:Y:S01]  /*1650*/  IMAD.IADD R10, R10, 0x1, R11 ;  /* 0x000000010a0a7824 */ /* 0x000fe200078e020b */
[----:B------:R-:W-:Y:S01]  /*1660*/  ISETP.GE.U32.AND P5, PT, R9, 0x7fffffa7, PT ;  /* 0x7fffffa70900780c */ /* 0x000fe20003fa6070 */
[----:B------:R-:W-:Y:S01]  /*1670*/  IMAD.IADD R6, R6, 0x1, R7 ;  /* 0x0000000106067824 */ /* 0x000fe200078e0207 */
[----:B------:R-:W-:Y:S01]  /*1680*/  SEL R9, RZ, 0x7fff8, P6 ;  /* 0x0007fff8ff097807 */ /* 0x000fe20003000000 */
[----:B------:R-:W-:Y:S01]  /*1690*/  IMAD R39, R20, R5, RZ ;  /* 0x0000000514277224 */ /* 0x000fe200078e02ff */
[----:B------:R-:W-:Y:S01]  /*16a0*/  ISETP.GE.U32.AND P6, PT, R12, 0x7fffffa2, PT ;  /* 0x7fffffa20c00780c */ /* 0x000fe20003fc6070 */
[----:B------:R-:W-:Y:S01]  /*16b0*/  VIADD R11, R4, 0xfffffff7 ;  /* 0xfffffff7040b7836 */ /* 0x000fe20000000000 */
[----:B------:R-:W-:-:S02]  /*16c0*/  SEL R12, RZ, 0x1, P3 ;  /* 0x00000001ff0c7807 */ /* 0x000fc40001800000 */
[----:B------:R-:W-:Y:S02]  /*16d0*/  ISETP.GE.U32.AND P3, PT, R13, 0x7fffffa1, PT ;  /* 0x7fffffa10d00780c */ /* 0x000fe40003f66070 */
[----:B------:R-:W-:Y:S02]  /*16e0*/  SEL R18, RZ, 0x1fffe, P6 ;  /* 0x0001fffeff127807 */ /* 0x000fe40003000000 */
[----:B------:R-:W-:Y:S02]  /*16f0*/  ISETP.GE.U32.AND P6, PT, R15, 0x7fffffa8, PT ;  /* 0x7fffffa80f00780c */ /* 0x000fe40003fc6070 */
[----:B------:R-:W-:Y:S02]  /*1700*/  SEL R13, RZ, 0x1fffe, P2 ;  /* 0x0001fffeff0d7807 */ /* 0x000fe40001000000 */
[----:B------:R-:W-:Y:S02]  /*1710*/  SEL R15, RZ, 0x1, P3 ;  /* 0x00000001ff0f7807 */ /* 0x000fe40001800000 */
[----:B------:R-:W-:Y:S01]  /*1720*/  ISETP.GE.U32.AND P2, PT, R14, 0x7fffffa3, PT ;  /* 0x7fffffa30e00780c */ /* 0x000fe20003f46070 */
[----:B------:R-:W-:Y:S01]  /*1730*/  IMAD.IADD R12, R12, 0x1, R13 ;  /* 0x000000010c0c7824 */ /* 0x000fe200078e020d */
[----:B------:R-:W-:Y:S01]  /*1740*/  LOP3.LUT R10, R10, 0x3, RZ, 0xc0, !PT ;  /* 0x000000030a0a7812 */ /* 0x000fe200078ec0ff */
[----:B------:R-:W-:Y:S01]  /*1750*/  IMAD.IADD R15, R15, 0x1, R18 ;  /* 0x000000010f0f7824 */ /* 0x000fe200078e0212 */
[----:B------:R-:W-:-:S02]  /*1760*/  SEL R14, RZ, 0x4, P2 ;  /* 0x00000004ff0e7807 */ /* 0x000fc40001000000 */
[----:B------:R-:W-:Y:S02]  /*1770*/  ISETP.GE.U32.AND P2, PT, R17, 0x7fffffa4, PT ;  /* 0x7fffffa41100780c */ /* 0x000fe40003f46070 */
[----:B------:R-:W-:Y:S02]  /*1780*/  LOP3.LUT R6, R6, 0x3, RZ, 0xc0, !PT ;  /* 0x0000000306067812 */ /* 0x000fe400078ec0ff */
[----:B------:R-:W-:Y:S01]  /*1790*/  IADD3 R8, PT, PT, R10, R9, R8 ;  /* 0x000000090a087210 */ /* 0x000fe20007ffe008 */
[----:B------:R-:W-:Y:S01]  /*17a0*/  VIADD R9, R4, 0xfffffffe ;  /* 0xfffffffe04097836 */ /* 0x000fe20000000000 */
[----:B------:R-:W-:Y:S02]  /*17b0*/  SEL R7, RZ, 0x7fff8, P2 ;  /* 0x0007fff8ff077807 */ /* 0x000fe40001000000 */
[----:B------:R-:W-:Y:S01]  /*17c0*/  LOP3.LUT R15, R15, 0x3, RZ, 0xc0, !PT ;  /* 0x000000030f0f7812 */ /* 0x000fe200078ec0ff */
[----:B------:R-:W-:Y:S01]  /*17d0*/  IMAD.SHL.U32 R8, R8, 0x100, RZ ;  /* 0x0000010008087824 */ /* 0x000fe200078e00ff */
[----:B------:R-:W-:-:S02]  /*17e0*/  IADD3 R2, PT, PT, R6, R3, R2 ;  /* 0x0000000306027210 */ /* 0x000fc40007ffe002 */
[----:B------:R-:W-:Y:S02]  /*17f0*/  SEL R3, RZ, 0x4, P5 ;  /* 0x00000004ff037807 */ /* 0x000fe40002800000 */
[----:B------:R-:W-:Y:S02]  /*1800*/  SEL R6, RZ, 0x7fff8, P6 ;  /* 0x0007fff8ff067807 */ /* 0x000fe40003000000 */
[----:B------:R-:W-:Y:S02]  /*1810*/  LOP3.LUT R12, R12, 0x3, RZ, 0xc0, !PT ;  /* 0x000000030c0c7812 */ /* 0x000fe400078ec0ff */
[----:B------:R-:W-:Y:S02]  /*1820*/  IADD3 R7, PT, PT, R15, R7, R14 ;  /* 0x000000070f077210 */ /* 0x000fe40007ffe00e */
[----:B------:R-:W-:Y:S02]  /*1830*/  IADD3 R6, PT, PT, R12, R6, R3 ;  /* 0x000000060c067210 */ /* 0x000fe40007ffe003 */
[----:B------:R-:W-:-:S02]  /*1840*/  LOP3.LUT R7, R7, 0xf, RZ, 0xc0, !PT ;  /* 0x0000000f07077812 */ /* 0x000fc400078ec0ff */
[----:B------:R-:W-:Y:S02]  /*1850*/  LOP3.LUT R3, R8, 0xf00, RZ, 0xe2, !PT ;  /* 0x00000f0008037812 */ /* 0x000fe400078ee2ff */
[----:B------:R-:W-:Y:S01]  /*1860*/  ISETP.GE.U32.AND P5, PT, R9, 0x7fffffbf, PT ;  /* 0x7fffffbf0900780c */ /* 0x000fe20003fa6070 */
[----:B------:R-:W-:Y:S01]  /*1870*/  IMAD R10, R6, 0x10, R7 ;  /* 0x00000010060a7824 */ /* 0x000fe200078e0207 */
[----:B------:R-:W-:Y:S01]  /*1880*/  ISETP.NE.U32.AND P2, PT, R37, RZ, PT ;  /* 0x000000ff2500720c */ /* 0x000fe20003f45070 */
[----:B------:R-:W-:Y:S01]  /*1890*/  IMAD R2, R2, 0x1000, R3 ;  /* 0x0000100002027824 */ /* 0x000fe200078e0203 */
[----:B----4-:R-:W-:Y:S11]  /*18a0*/  BRA.U UP0, `(.L_x_5) ;  /* 0x0000000100187547 */ /* 0x010ff6000b800000 */
[----:B------:R-:W-:Y:S01]  /*18b0*/  ELECT P6, URZ, PT ;  /* 0x0000000000ff782f */ /* 0x000fe200038c0000 */
[----:B------:R-:W-:Y:S01]  /*18c0*/  IMAD.MOV.U32 R3, RZ, RZ, 0x1 ;  /* 0x00000001ff037424 */ /* 0x000fe200078e00ff */
[----:B------:R-:W-:Y:S01]  /*18d0*/  UMOV UR5, 0x40 ;  /* 0x0000004000057882 */ /* 0x000fe20000000000 */
[----:B------:R-:W-:Y:S01]  /*18e0*/  UVIRTCOUNT.DEALLOC.SMPOOL 0x80 ;  /* 0x000000800000784c */ /* 0x000fe20000000000 */
[----:B------:R-:W-:-:S09]  /*18f0*/  ULEA UR5, UR4, UR5, 0x18 ;  /* 0x0000000504057291 */ /* 0x000fd2000f8ec0ff */
[----:B------:R1:W-:Y:S03]  /*1900*/  @P6 STS.U8 [UR5], R3 ;  /* 0x00000003ff006988 */ /* 0x0003e60008000005 */
.L_x_5:
[----:B------:R-:W-:Y:S01]  /*1910*/  ULEA UR11, UR12, UR11, 0x5 ;  /* 0x0000000b0c0b7291 */ /* 0x000fe2000f8e28ff */
[----:B------:R-:W-:Y:S01]  /*1920*/  IMAD.SHL.U32 R38, R39, 0x2, RZ ;  /* 0x0000000227267824 */ /* 0x000fe200078e00ff */
[----:B------:R-:W-:Y:S01]  /*1930*/  VOTEU.ALL UP1, P2 ;  /* 0x0000000000ff7886 */ /* 0x000fe20001020000 */
[----:B------:R-:W-:Y:S01]  /*1940*/  UIADD3 UR6, UPT, UPT, UR9, 0x8000, URZ ;  /* 0x0000800009067890 */ /* 0x000fe2000fffe0ff */
[----:B------:R-:W-:Y:S01]  /*1950*/  IMAD.SHL.U32 R198, R90, 0x4, RZ ;  /* 0x000000045ac67824 */ /* 0x000fe200078e00ff */
[----:B------:R-:W-:Y:S01]  /*1960*/  VOTEU.ALL UP2, P2 ;  /* 0x0000000000ff7886 */ /* 0x000fe20001040000 */
[----:B------:R-:W-:Y:S01]  /*1970*/  IADD3 R6, P6, PT, R38, UR16, RZ ;  /* 0x0000001026067c10 */ /* 0x000fe2000ffde0ff */
[----:B------:R-:W-:Y:S01]  /*1980*/  IMAD R13, R90, 0x1e, RZ ;  /* 0x0000001e5a0d7824 */ /* 0x000fe200078e02ff */
[----:B------:R-:W-:-:S04]  /*1990*/  @!UP1 UIADD3 UR4, UPT, UPT, -UR13, 0x100000, URZ ;  /* 0x001000000d049890 */ /* 0x000fc8000fffe1ff */
[----:B------:R-:W-:Y:S02]  /*19a0*/  @!UP1 USHF.L.U32 UR5, UR4, 0xb, URZ ;  /* 0x0000000b04059899 */ /* 0x000fe400080006ff */
[----:B------:R-:W-:Y:S01]  /*19b0*/  @!UP1 USHF.L.U32 UR4, UR4, 0x1, URZ ;  /* 0x0000000104049899 */ /* 0x000fe200080006ff */
[----:B------:R-:W-:Y:S01]  /*19c0*/  STTM.x128 tmem[UR11], RZ ;  /* 0x000000ff000079ed */ /* 0x000fe200083c000b */
[----:B------:R-:W2:Y:S02]  /*19d0*/  FENCE.VIEW.ASYNC.T ;  /* 0x00000000000073c6 */ /* 0x000ea40000000200 */
[----:B--2---:R-:W-:Y:S01]  /*19e0*/  BAR.SYNC.DEFER_BLOCKING 0x0 ;  /* 0x0000000000007b1d */ /* 0x004fe20000010000 */
[----:B------:R-:W-:Y:S01]  /*19f0*/  LEA.HI.X.SX32 R7, R39, UR17, 0x1, P6 ;  /* 0x0000001127077c11 */ /* 0x000fe2000b0f0eff */
[C---:B-1----:R-:W-:Y:S01]  /*1a00*/  IMAD R3, R90.reuse, 0xf, RZ ;  /* 0x0000000f5a037824 */ /* 0x042fe200078e02ff */
[----:B------:R-:W-:Y:S02]  /*1a10*/  LEA R8, P6, R90, R6, 0x3 ;  /* 0x000000065a087211 */ /* 0x000fe400078c18ff */
[----:B------:R-:W-:-:S02]  /*1a20*/  LOP3.LUT R5, R10, 0xff, RZ, 0xc0, !PT ;  /* 0x000000ff0a057812 */ /* 0x000fc400078ec0ff */
[----:B------:R-:W-:Y:S02]  /*1a30*/  LEA.HI.X.SX32 R9, R198, R7, 0x1, P6 ;  /* 0x00000007c6097211 */ /* 0x000fe400030f0eff */
[----:B------:R-:W-:Y:S02]  /*1a40*/  PRMT R51, RZ, 0x7610, R51 ;  /* 0x00007610ff337816 */ /* 0x000fe40000000033 */
[----:B------:R-:W-:Y:S01]  /*1a50*/  PRMT R41, RZ, 0x7610, R41 ;  /* 0x00007610ff297816 */ /* 0x000fe20000000029 */
[C---:B------:R-:W-:Y:S01]  /*1a60*/  IMAD.SHL.U32 R188, R90.reuse, 0x8, RZ ;  /* 0x000000085abc7824 */ /* 0x040fe200078e00ff */
[----:B------:R-:W-:Y:S01]  /*1a70*/  IADD3 R14, P6, PT, R13, R6, RZ ;  /* 0x000000060d0e7210 */ /* 0x000fe20007fde0ff */
[C---:B------:R-:W-:Y:S02]  /*1a80*/  IMAD R47, R90.reuse, 0x22, RZ ;  /* 0x000000225a2f7824 */ /* 0x040fe400078e02ff */
[----:B------:R-:W-:Y:S01]  /*1a90*/  IMAD R45, R90, 0x24, RZ ;  /* 0x000000245a2d7824 */ /* 0x000fe200078e02ff */
[----:B------:R-:W-:-:S02]  /*1aa0*/  PRMT R50, RZ, 0x7610, R50 ;  /* 0x00007610ff327816 */ /* 0x000fc40000000032 */
[----:B------:R-:W-:Y:S01]  /*1ab0*/  PRMT R102, RZ, 0x7610, R102 ;  /* 0x00007610ff667816 */ /* 0x000fe20000000066 */
[C---:B------:R-:W-:Y:S01]  /*1ac0*/  IMAD R43, R90.reuse, 0x26, RZ ;  /* 0x000000265a2b7824 */ /* 0x040fe200078e02ff */
[----:B------:R-:W-:Y:S01]  /*1ad0*/  PRMT R67, RZ, 0x7610, R67 ;  /* 0x00007610ff437816 */ /* 0x000fe20000000043 */
[----:B------:R-:W-:Y:S01]  /*1ae0*/  IMAD R182, R90, 0xa, RZ ;  /* 0x0000000a5ab67824 */ /* 0x000fe200078e02ff */
[----:B------:R-:W-:Y:S01]  /*1af0*/  PRMT R109, RZ, 0x7610, R109 ;  /* 0x00007610ff6d7816 */ /* 0x000fe2000000006d */
[----:B------:R-:W1:Y:S02]  /*1b00*/  FENCE.VIEW.ASYNC.S ;  /* 0x00000000000073c6 */ /* 0x000e640000000000 */
[----:B-1----:R1:W2:Y:S02]  /*1b10*/  @!UP2 SYNCS.EXCH.64 URZ, [UR6], UR4 ;  /* 0x0000000406ffa5b2 */ /* 0x0022a40008000100 */
[----:B--2---:R-:W-:Y:S01]  /*1b20*/  BAR.SYNC.DEFER_BLOCKING 0x0 ;  /* 0x0000000000007b1d */ /* 0x004fe20000010000 */
[----:B------:R-:W-:Y:S01]  /*1b30*/  IMAD.IADD R5, R2, 0x1, R5 ;  /* 0x0000000102057824 */ /* 0x000fe200078e0205 */
[----:B------:R-:W-:Y:S01]  /*1b40*/  LEA.HI.X.SX32 R15, R3, R7, 0x1, P6 ;  /* 0x00000007030f7211 */ /* 0x000fe200030f0eff */
[C---:B------:R-:W-:Y:S01]  /*1b50*/  IMAD.SHL.U32 R2, R90.reuse, 0x2, RZ ;  /* 0x000000025a027824 */ /* 0x040fe200078e00ff */
[----:B------:R-:W-:Y:S01]  /*1b60*/  LEA R10, P6, R90, R6, 0x2 ;  /* 0x000000065a0a7211 */ /* 0x000fe200078c10ff */
[----:B------:R-:W-:Y:S01]  /*1b70*/  VIADD R3, R4, 0xfffffffa ;  /* 0xfffffffa04037836 */ /* 0x000fe20000000000 */
[----:B------:R-:W-:-:S02]  /*1b80*/  LOP3.LUT R12, R5, 0xffff, RZ, 0xc0, !PT ;  /* 0x0000ffff050c7812 */ /* 0x000fc400078ec0ff */
[----:B------:R-:W-:Y:S01]  /*1b90*/  PRMT R5, RZ, 0x7610, R5 ;  /* 0x00007610ff057816 */ /* 0x000fe20000000005 */
[C---:B------:R-:W-:Y:S01]  /*1ba0*/  IMAD R197, R90.reuse, 0x5, RZ ;  /* 0x000000055ac57824 */ /* 0x040fe200078e02ff */
[----:B------:R-:W-:Y:S01]  /*1bb0*/  PRMT R72, RZ, 0x7610, R72 ;  /* 0x00007610ff487816 */ /* 0x000fe20000000048 */
[C---:B------:R-:W-:Y:S01]  /*1bc0*/  IMAD R35, R90.reuse, 0x28, RZ ;  /* 0x000000285a237824 */ /* 0x040fe200078e02ff */
[----:B------:R-:W-:Y:S02]  /*1bd0*/  PRMT R49, RZ, 0x7610, R49 ;  /* 0x00007610ff317816 */ /* 0x000fe40000000031 */
[----:B------:R-:W-:Y:S01]  /*1be0*/  PRMT R65, RZ, 0x7610, R65 ;  /* 0x00007610ff417816 */ /* 0x000fe20000000041 */
[C---:B------:R-:W-:Y:S01]  /*1bf0*/  IMAD R33, R90.reuse, 0x2a, RZ ;  /* 0x0000002a5a217824 */ /* 0x040fe200078e02ff */
[----:B------:R-:W-:Y:S01]  /*1c00*/  PRMT R70, RZ, 0x7610, R70 ;  /* 0x00007610ff467816 */ /* 0x000fe20000000046 */
[C---:B------:R-:W-:Y:S01]  /*1c10*/  IMAD R31, R90.reuse, 0x2c, RZ ;  /* 0x0000002c5a1f7824 */ /* 0x040fe200078e02ff */
[----:B------:R-:W-:Y:S01]  /*1c20*/  PRMT R66, RZ, 0x7610, R66 ;  /* 0x00007610ff427816 */ /* 0x000fe20000000042 */
[----:B------:R-:W-:-:S02]  /*1c30*/  IMAD R113, R90, 0x16, RZ ;  /* 0x000000165a717824 */ /* 0x000fc400078e02ff */
[C---:B------:R-:W-:Y:S01]  /*1c40*/  IMAD R29, R90.reuse, 0x2e, RZ ;  /* 0x0000002e5a1d7824 */ /* 0x040fe200078e02ff */
[----:B------:R-:W-:Y:S01]  /*1c50*/  PRMT R63, RZ, 0x7610, R63 ;  /* 0x00007610ff3f7816 */ /* 0x000fe2000000003f */
[C---:B------:R-:W-:Y:S01]  /*1c60*/  IMAD R194, R90.reuse, 0x6, RZ ;  /* 0x000000065ac27824 */ /* 0x040fe200078e02ff */
[----:B0-----:R0:W2:Y:S01]  /*1c70*/  @!P0 LDG.E.U16 R71, desc[UR22][R8.64] ;  /* 0x0000001608478981 */ /* 0x0010a2000c1e1500 */
[----:B------:R-:W-:Y:S01]  /*1c80*/  ISETP.GE.U32.AND P0, PT, R11, 0x7fffffb8, PT ;  /* 0x7fffffb80b00780c */ /* 0x000fe20003f06070 */
[----:B------:R-:W-:Y:S01]  /*1c90*/  IMAD R200, R90, 0x3, RZ ;  /* 0x000000035ac87824 */ /* 0x000fe200078e02ff */
[----:B------:R-:W-:Y:S01]  /*1ca0*/  LEA.HI.X.SX32 R11, R2, R7, 0x1, P6 ;  /* 0x00000007020b7211 */ /* 0x000fe200030f0eff */
[----:B------:R-:W3:Y:S01]  /*1cb0*/  @!P1 LDG.E.U16 R51, desc[UR22][R14.64] ;  /* 0x000000160e339981 */ /* 0x000ee2000c1e1500 */
[----:B------:R-:W-:Y:S02]  /*1cc0*/  ISETP.GE.U32.AND P1, PT, R3, 0x7fffffbb, PT ;  /* 0x7fffffbb0300780c */ /* 0x000fe40003f26070 */
[----:B------:R-:W-:Y:S01]  /*1cd0*/  PRMT R64, RZ, 0x7610, R64 ;  /* 0x00007610ff407816 */ /* 0x000fe20000000040 */
[----:B------:R4:W5:Y:S01]  /*1ce0*/  @!P4 LDG.E.U16 R5, desc[UR22][R10.64] ;  /* 0x000000160a05c981 */ /* 0x000962000c1e1500 */
[----:B------:R-:W-:Y:S01]  /*1cf0*/  SHF.R.U32.HI R3, RZ, 0xe, R12 ;  /* 0x0000000eff037819 */ /* 0x000fe2000001160c */
[----:B------:R-:W-:Y:S01]  /*1d00*/  IMAD R176, R90, 0xc, RZ ;  /* 0x0000000c5ab07824 */ /* 0x000fe200078e02ff */
[----:B0-----:R-:W-:-:S02]  /*1d10*/  IADD3 R8, P6, PT, R2, R6, RZ ;  /* 0x0000000602087210 */ /* 0x001fc40007fde0ff */
[----:B------:R-:W-:Y:S02]  /*1d20*/  PRMT R62, RZ, 0x7610, R62 ;  /* 0x00007610ff3e7816 */ /* 0x000fe4000000003e */
[----:B------:R-:W-:Y:S01]  /*1d30*/  PRMT R53, RZ, 0x7610, R53 ;  /* 0x00007610ff357816 */ /* 0x000fe20000000035 */
[C---:B------:R-:W-:Y:S01]  /*1d40*/  IMAD R23, R90.reuse, 0x32, RZ ;  /* 0x000000325a177824 */ /* 0x040fe200078e02ff */
[----:B------:R-:W-:Y:S02]  /*1d50*/  LEA.HI.X.SX32 R9, R90, R7, 0x1, P6 ;  /* 0x000000075a097211 */ /* 0x000fe400030f0eff */
[----:B------:R-:W-:Y:S02]  /*1d60*/  PRMT R48, RZ, 0x7610, R48 ;  /* 0x00007610ff307816 */ /* 0x000fe40000000030 */
[----:B------:R-:W-:Y:S01]  /*1d70*/  PRMT R58, RZ, 0x7610, R58 ;  /* 0x00007610ff3a7816 */ /* 0x000fe2000000003a */
[----:B------:R0:W2:Y:S01]  /*1d80*/  @!P5 LDG.E.U16 R41, desc[UR22][R8.64] ;  /* 0x000000160829d981 */ /* 0x0000a2000c1e1500 */
[----:B------:R-:W-:-:S02]  /*1d90*/  LOP3.LUT P4, RZ, R3, 0x1, RZ, 0xc0, !PT ;  /* 0x0000000103ff7812 */ /* 0x000fc4000788c0ff */
[----:B------:R-:W-:Y:S01]  /*1da0*/  PRMT R59, RZ, 0x7610, R59 ;  /* 0x00007610ff3b7816 */ /* 0x000fe2000000003b */
[C---:B------:R-:W-:Y:S01]  /*1db0*/  IMAD R117, R90.reuse, 0x1a, RZ ;  /* 0x0000001a5a757824 */ /* 0x040fe200078e02ff */
[----:B------:R-:W-:Y:S01]  /*1dc0*/  SHF.R.U32.HI R3, RZ, 0xd, R12 ;  /* 0x0000000dff037819 */ /* 0x000fe2000001160c */
[C---:B------:R-:W-:Y:S01]  /*1dd0*/  IMAD R17, R90.reuse, 0x36, RZ ;  /* 0x000000365a117824 */ /* 0x040fe200078e02ff */
[C---:B------:R-:W-:Y:S02]  /*1de0*/  LEA R18, P6, R90.reuse, R6, 0x4 ;  /* 0x000000065a127211 */ /* 0x040fe400078c20ff */
[----:B------:R-:W-:Y:S01]  /*1df0*/  PRMT R56, RZ, 0x7610, R56 ;  /* 0x00007610ff387816 */ /* 0x000fe20000000038 */
[C---:B------:R-:W-:Y:S01]  /*1e00*/  IMAD R170, R90.reuse, 0xe, RZ ;  /* 0x0000000e5aaa7824 */ /* 0x040fe200078e02ff */
[----:B------:R-:W-:Y:S01]  /*1e10*/  LOP3.LUT P5, RZ, R3, 0x1, RZ, 0xc0, !PT ;  /* 0x0000000103ff7812 */ /* 0x000fe200078ac0ff */
[----:B------:R-:W-:Y:S01]  /*1e20*/  IMAD R3, R90, 0x11, RZ ;  /* 0x000000115a037824 */ /* 0x000fe200078e02ff */
[----:B------:R-:W-:-:S02]  /*1e30*/  LEA.HI.X.SX32 R19, R188, R7, 0x1, P6 ;  /* 0x00000007bc137211 */ /* 0x000fc400030f0eff */
[----:B------:R-:W-:Y:S01]  /*1e40*/  PRMT R57, RZ, 0x7610, R57 ;  /* 0x00007610ff397816 */ /* 0x000fe20000000039 */
[C---:B------:R-:W-:Y:S01]  /*1e50*/  IMAD R192, R90.reuse, 0x7, RZ ;  /* 0x000000075ac07824 */ /* 0x040fe200078e02ff */
[-C--:B----4-:R-:W-:Y:S01]  /*1e60*/  IADD3 R10, P6, PT, R47, R6.reuse, RZ ;  /* 0x000000062f0a7210 */ /* 0x090fe20007fde0ff */
[C---:B------:R-:W-:Y:S01]  /*1e70*/  IMAD R15, R90.reuse, 0x12, RZ ;  /* 0x000000125a0f7824 */ /* 0x040fe200078e02ff */
[----:B------:R4:W2:Y:S01]  /*1e80*/  @!P0 LDG.E.U16 R50, desc[UR22][R18.64] ;  /* 0x0000001612328981 */ /* 0x0008a2000c1e1500 */
[----:B------:R-:W-:Y:S01]  /*1e90*/  PRMT R54, RZ, 0x7610, R54 ;  /* 0x00007610ff367816 */ /* 0x000fe20000000036 */
[----:B------:R-:W-:Y:S01]  /*1ea0*/  IMAD R55, R90, 0x1c, RZ ;  /* 0x0000001c5a377824 */ /* 0x000fe200078e02ff */
[-C--:B------:R-:W-:Y:S01]  /*1eb0*/  LEA.HI.X.SX32 R11, R3, R7.reuse, 0x1, P6 ;  /* 0x00000007030b7211 */ /* 0x080fe200030f0eff */
[C---:B------:R-:W-:Y:S01]  /*1ec0*/  VIADD R22, R4.reuse, 0xffffffc7 ;  /* 0xffffffc704167836 */ /* 0x040fe20000000000 */
[----:B------:R-:W-:Y:S01]  /*1ed0*/  IADD3 R20, P6, PT, R45, R6, RZ ;  /* 0x000000062d147210 */ /* 0x000fe20007fde0ff */
[C---:B------:R-:W-:Y:S01]  /*1ee0*/  VIADD R28, R4.reuse, 0xffffffde ;  /* 0xffffffde041c7836 */ /* 0x040fe20000000000 */
[----:B------:R-:W-:Y:S01]  /*1ef0*/  SHF.R.U32.HI R3, RZ, 0xc, R12 ;  /* 0x0000000cff037819 */ /* 0x000fe2000001160c */
[C---:B0-----:R-:W-:Y:S01]  /*1f00*/  VIADD R8, R4.reuse, 0xfffffffc ;  /* 0xfffffffc04087836 */ /* 0x041fe20000000000 */
[----:B------:R-:W-:Y:S01]  /*1f10*/  LEA.HI.X.SX32 R21, R15, R7, 0x1, P6 ;  /* 0x000000070f157211 */ /* 0x000fe200030f0eff */
[----:B------:R-:W-:Y:S01]  /*1f20*/  VIADD R14, R4, 0xfffffff5 ;  /* 0xfffffff5040e7836 */ /* 0x000fe20000000000 */
[----:B------:R-:W-:Y:S01]  /*1f30*/  LOP3.LUT P6, RZ, R3, 0x1, RZ, 0xc0, !PT ;  /* 0x0000000103ff7812 */ /* 0x000fe200078cc0ff */
[----:B------:R-:W-:Y:S01]  /*1f40*/  IMAD R3, R90, 0x13, RZ ;  /* 0x000000135a037824 */ /* 0x000fe200078e02ff */
[----:B------:R0:W2:Y:S01]  /*1f50*/  @P4 LDG.E.U16 R67, desc[UR22][R10.64] ;  /* 0x000000160a434981 */ /* 0x0000a2000c1e1500 */
[----:B------:R-:W-:-:S02]  /*1f60*/  VIADD R68, R4, 0xffffffd3 ;  /* 0xffffffd304447836 */ /* 0x000fc40000000000 */
[C---:B------:R-:W-:Y:S01]  /*1f70*/  IMAD R186, R90.reuse, 0x9, RZ ;  /* 0x000000095aba7824 */ /* 0x040fe200078e02ff */
[----:B------:R0:W2:Y:S01]  /*1f80*/  @P5 LDG.E.U16 R102, desc[UR22][R20.64] ;  /* 0x0000001614665981 */ /* 0x0000a2000c1e1500 */
[-C--:B----4-:R-:W-:Y:S01]  /*1f90*/  IADD3 R18, P5, PT, R43, R6.reuse, RZ ;  /* 0x000000062b127210 */ /* 0x090fe20007fbe0ff */
[----:B------:R-:W-:Y:S01]  /*1fa0*/  IMAD R180, R90, 0xb, RZ ;  /* 0x0000000b5ab47824 */ /* 0x000fe200078e02ff */
[----:B------:R-:W-:Y:S02]  /*1fb0*/  ISETP.GE.U32.AND P4, PT, R8, 0x7fffffbd, PT ;  /* 0x7fffffbd0800780c */ /* 0x000fe40003f86070 */
[----:B------:R-:W-:Y:S01]  /*1fc0*/  PRMT R74, RZ, 0x7610, R74 ;  /* 0x00007610ff4a7816 */ /* 0x000fe2000000004a */
[C---:B------:R-:W-:Y:S01]  /*1fd0*/  IMAD R174, R90.reuse, 0xd, RZ ;  /* 0x0000000d5aae7824 */ /* 0x040fe200078e02ff */
[----:B------:R-:W-:Y:S01]  /*1fe0*/  LEA.HI.X.SX32 R19, R3, R7, 0x1, P5 ;  /* 0x0000000703137211 */ /* 0x000fe200028f0eff */
[----:B------:R-:W-:Y:S01]  /*1ff0*/  IMAD R3, R90, 0x14, RZ ;  /* 0x000000145a037824 */ /* 0x000fe200078e02ff */
[----:B------:R-:W-:-:S02]  /*2000*/  IADD3 R8, P5, PT, R182, R6, RZ ;  /* 0x00000006b6087210 */ /* 0x000fc40007fbe0ff */
[----:B------:R-:W-:Y:S01]  /*2010*/  PRMT R106, RZ, 0x7610, R106 ;  /* 0x00007610ff6a7816 */ /* 0x000fe2000000006a */
[----:B------:R-:W2:Y:S01]  /*2020*/  @P6 LDG.E.U16 R109, desc[UR22][R18.64] ;  /* 0x00000016126d6981 */ /* 0x000ea2000c1e1500 */
[----:B0-----:R-:W-:Y:S02]  /*2030*/  SHF.R.U32.HI R10, RZ, 0xb, R12 ;  /* 0x0000000bff0a7819 */ /* 0x001fe4000001160c */
[----:B------:R-:W-:Y:S02]  /*2040*/  PRMT R108, RZ, 0x7610, R108 ;  /* 0x00007610ff6c7816 */ /* 0x000fe4000000006c */
[C---:B------:R-:W-:Y:S02]  /*2050*/  LOP3.LUT R130, R100.reuse, 0x6c, RZ, 0xfc, !PT ;  /* 0x0000006c64827812 */ /* 0x040fe400078efcff */
[----:B------:R-:W-:Y:S02]  /*2060*/  PRMT R110, RZ, 0x7610, R110 ;  /* 0x00007610ff6e7816 */ /* 0x000fe4000000006e */
[----:B------:R-:W-:-:S02]  /*2070*/  LOP3.LUT R134, R100, 0x74, RZ, 0xfc, !PT ;  /* 0x0000007464867812 */ /* 0x000fc400078efcff */
[----:B------:R-:W-:Y:S02]  /*2080*/  PRMT R112, RZ, 0x7610, R112 ;  /* 0x00007610ff707816 */ /* 0x000fe40000000070 */
[C---:B------:R-:W-:Y:S02]  /*2090*/  LOP3.LUT R132, R100.reuse, 0x70, RZ, 0xfc, !PT ;  /* 0x0000007064847812 */ /* 0x040fe400078efcff */
[----:B------:R-:W-:Y:S02]  /*20a0*/  PRMT R114, RZ, 0x7610, R114 ;  /* 0x00007610ff727816 */ /* 0x000fe40000000072 */
[----:B------:R-:W-:Y:S02]  /*20b0*/  PRMT R116, RZ, 0x7610, R116 ;  /* 0x00007610ff747816 */ /* 0x000fe40000000074 */
[----:B------:R-:W-:Y:S02]  /*20c0*/  PRMT R118, RZ, 0x7610, R118 ;  /* 0x00007610ff767816 */ /* 0x000fe40000000076 */
[----:B------:R-:W-:-:S02]  /*20d0*/  LOP3.LUT R136, R100, 0x78, RZ, 0xfc, !PT ;  /* 0x0000007864887812 */ /* 0x000fc400078efcff */
[----:B------:R-:W-:Y:S01]  /*20e0*/  PRMT R120, RZ, 0x7610, R120 ;  /* 0x00007610ff787816 */ /* 0x000fe20000000078 */
[----:B------:R-:W-:Y:S01]  /*20f0*/  IMAD R179, R90, 0x6e, RZ ;  /* 0x0000006e5ab37824 */ /* 0x000fe200078e02ff */
[----:B------:R-:W-:Y:S01]  /*2100*/  ISETP.GE.U32.AND P0, PT, R14, 0x7fffffb6, PT ;  /* 0x7fffffb60e00780c */ /* 0x000fe20003f06070 */
[----:B------:R-:W-:Y:S01]  /*2110*/  IMAD R177, R90, 0x6c, RZ ;  /* 0x0000006c5ab17824 */ /* 0x000fe200078e02ff */
[-C--:B------:R-:W-:Y:S01]  /*2120*/  LEA.HI.X.SX32 R9, R197, R7.reuse, 0x1, P5 ;  /* 0x00000007c5097211 */ /* 0x080fe200028f0eff */
[----:B------:R-:W-:Y:S01]  /*2130*/  VIADD R14, R4, 0xfffffff9 ;  /* 0xfffffff9040e7836 */ /* 0x000fe20000000000 */
[----:B------:R-:W-:Y:S01]  /*2140*/  LOP3.LUT P5, RZ, R10, 0x1, RZ, 0xc0, !PT ;  /* 0x000000010aff7812 */ /* 0x000fe200078ac0ff */
[----:B------:R-:W-:Y:S01]  /*2150*/  IMAD R185, R90, 0x74, RZ ;  /* 0x000000745ab97824 */ /* 0x000fe200078e02ff */
[-C--:B------:R-:W-:Y:S01]  /*2160*/  IADD3 R10, P6, PT, R3, R6.reuse, RZ ;  /* 0x00000006030a7210 */ /* 0x080fe20007fde0ff */
[----:B------:R0:W4:Y:S01]  /*2170*/  @!P1 LDG.E.U16 R72, desc[UR22][R8.64] ;  /* 0x0000001608489981 */ /* 0x000122000c1e1500 */
[----:B------:R-:W-:Y:S01]  /*2180*/  ISETP.GE.U32.AND P1, PT, R14, 0x7fffffba, PT ;  /* 0x7fffffba0e00780c */ /* 0x000fe20003f26070 */
[----:B------:R-:W-:Y:S01]  /*2190*/  IMAD R183, R90, 0x72, RZ ;  /* 0x000000725ab77824 */ /* 0x000fe200078e02ff */
[-C--:B------:R-:W-:Y:S01]  /*21a0*/  LEA.HI.X.SX32 R11, R182, R7.reuse, 0x1, P6 ;  /* 0x00000007b60b7211 */ /* 0x080fe200030f0eff */
[C---:B------:R-:W-:Y:S01]  /*21b0*/  IMAD R181, R90.reuse, 0x70, RZ ;  /* 0x000000705ab57824 */ /* 0x040fe200078e02ff */
[--C-:B------:R-:W-:Y:S01]  /*21c0*/  SHF.R.U32.HI R14, RZ, 0xf, R12.reuse ;  /* 0x0000000fff0e7819 */ /* 0x100fe2000001160c */
[----:B------:R-:W-:Y:S01]  /*21d0*/  IMAD R191, R90, 0x7a, RZ ;  /* 0x0000007a5abf7824 */ /* 0x000fe200078e02ff */
[-C--:B------:R-:W-:Y:S01]  /*21e0*/  IADD3 R20, P6, PT, R35, R6.reuse, RZ ;  /* 0x0000000623147210 */ /* 0x080fe20007fde0ff */
[----:B------:R1:W2:Y:S01]  /*21f0*/  @!P0 LDG.E.U16 R49, desc[UR22][R10.64] ;  /* 0x000000160a318981 */ /* 0x0002a2000c1e1500 */
[----:B------:R-:W-:Y:S01]  /*2200*/  LOP3.LUT P0, RZ, R14, 0x1, RZ, 0xc0, !PT ;  /* 0x000000010eff7812 */ /* 0x000fe2000780c0ff */
[C---:B------:R-:W-:Y:S01]  /*2210*/  IMAD R169, R90.reuse, 0x39, RZ ;  /* 0x000000395aa97824 */ /* 0x040fe200078e02ff */
[-C--:B------:R-:W-:Y:S01]  /*2220*/  LEA.HI.X.SX32 R21, R3, R7.reuse, 0x1, P6 ;  /* 0x0000000703157211 */ /* 0x080fe200030f0eff */
[C---:B------:R-:W-:Y:S01]  /*2230*/  IMAD.SHL.U32 R3, R90.reuse, 0x10, RZ ;  /* 0x000000105a037824 */ /* 0x040fe200078e00ff */
[--C-:B0-----:R-:W-:Y:S01]  /*2240*/  SHF.R.U32.HI R9, RZ, 0xa, R12.reuse ;  /* 0x0000000aff097819 */ /* 0x101fe2000001160c */
[C---:B------:R-:W-:Y:S01]  /*2250*/  IMAD R189, R90.reuse, 0x78, RZ ;  /* 0x000000785abd7824 */ /* 0x040fe200078e02ff */
[CC--:B------:R-:W-:Y:S01]  /*2260*/  LEA R8, P6, R90.reuse, R6.reuse, 0x5 ;  /* 0x000000065a087211 */ /* 0x0c0fe200078c28ff */
[----:B------:R-:W2:Y:S01]  /*2270*/  @P5 LDG.E.U16 R65, desc[UR22][R20.64] ;  /* 0x0000001614415981 */ /* 0x000ea2000c1e1500 */
[----:B------:R-:W-:Y:S01]  /*2280*/  LOP3.LUT P5, RZ, R9, 0x1, RZ, 0xc0, !PT ;  /* 0x0000000109ff7812 */ /* 0x000fe200078ac0ff */
[C---:B------:R-:W-:Y:S01]  /*2290*/  IMAD R173, R90.reuse, 0x3d, RZ ;  /* 0x0000003d5aad7824 */ /* 0x040fe200078e02ff */
[-C--:B------:R-:W-:Y:S01]  /*22a0*/  LEA.HI.X.SX32 R9, R3, R7.reuse, 0x1, P6 ;  /* 0x0000000703097211 */ /* 0x080fe200030f0eff */
[C---:B------:R-:W-:Y:S01]  /*22b0*/  IMAD R3, R90.reuse, 0x15, RZ ;  /* 0x000000155a037824 */ /* 0x040fe200078e02ff */
[--C-:B-1----:R-:W-:Y:S01]  /*22c0*/  SHF.R.U32.HI R11, RZ, 0x9, R12.reuse ;  /* 0x00000009ff0b7819 */ /* 0x102fe2000001160c */
[C---:B------:R-:W-:Y:S01]  /*22d0*/  IMAD R195, R90.reuse, 0x7e, RZ ;  /* 0x0000007e5ac37824 */ /* 0x040fe200078e02ff */
[----:B------:R-:W-:Y:S01]  /*22e0*/  IADD3 R10, P6, PT, R33, R6, RZ ;  /* 0x00000006210a7210 */ /* 0x000fe20007fde0ff */
[----:B------:R0:W2:Y:S01]  /*22f0*/  @P0 LDG.E.U16 R70, desc[UR22][R8.64] ;  /* 0x0000001608460981 */ /* 0x0000a2000c1e1500 */
[----:B------:R-:W-:Y:S01]  /*2300*/  LOP3.LUT P0, RZ, R11, 0x1, RZ, 0xc0, !PT ;  /* 0x000000010bff7812 */ /* 0x000fe2000780c0ff */
[C---:B------:R-:W-:Y:S01]  /*2310*/  IMAD R193, R90.reuse, 0x7c, RZ ;  /* 0x0000007c5ac17824 */ /* 0x040fe200078e02ff */
[----:B------:R-:W-:Y:S01]  /*2320*/  LEA.HI.X.SX32 R11, R3, R7, 0x1, P6 ;  /* 0x00000007030b7211 */ /* 0x000fe200030f0eff */
[----:B------:R-:W-:Y:S01]  /*2330*/  IMAD R175, R90, 0x3f, RZ ;  /* 0x0000003f5aaf7824 */ /* 0x000fe200078e02ff */
[----:B------:R-:W-:-:S02]  /*2340*/  SHF.R.U32.HI R3, RZ, 0x8, R12 ;  /* 0x00000008ff037819 */ /* 0x000fc4000001160c */
[----:B------:R-:W-:Y:S01]  /*2350*/  PRMT R122, RZ, 0x7610, R122 ;  /* 0x00007610ff7a7816 */ /* 0x000fe2000000007a */
[----:B------:R1:W2:Y:S01]  /*2360*/  @P5 LDG.E.U16 R66, desc[UR22][R10.64] ;  /* 0x000000160a425981 */ /* 0x0002a2000c1e1500 */
[-C--:B------:R-:W-:Y:S01]  /*2370*/  IADD3 R18, P6, PT, R31, R6.reuse, RZ ;  /* 0x000000061f127210 */ /* 0x080fe20007fde0ff */
[----:B------:R-:W-:Y:S01]  /*2380*/  IMAD R187, R90, 0x76, RZ ;  /* 0x000000765abb7824 */ /* 0x000fe200078e02ff */
[----:B------:R-:W-:Y:S01]  /*2390*/  LOP3.LUT P5, RZ, R3, 0x1, RZ, 0xc0, !PT ;  /* 0x0000000103ff7812 */ /* 0x000fe200078ac0ff */
[----:B0-----:R-:W-:Y:S01]  /*23a0*/  VIADD R8, R4, 0xfffffff3 ;  /* 0xfffffff304087836 */ /* 0x001fe20000000000 */
[----:B------:R-:W-:Y:S01]  /*23b0*/  LEA.HI.X.SX32 R19, R113, R7, 0x1, P6 ;  /* 0x0000000771137211 */ /* 0x000fe200030f0eff */
[C---:B------:R-:W-:Y:S01]  /*23c0*/  IMAD R3, R90.reuse, 0x17, RZ ;  /* 0x000000175a037824 */ /* 0x040fe200078e02ff */
[----:B------:R-:W-:Y:S01]  /*23d0*/  IADD3 R20, P6, PT, R29, R6, RZ ;  /* 0x000000061d147210 */ /* 0x000fe20007fde0ff */
[----:B------:R-:W-:Y:S01]  /*23e0*/  IMAD R171, R90, 0x3b, RZ ;  /* 0x0000003b5aab7824 */ /* 0x000fe200078e02ff */
[----:B------:R-:W0:Y:S01]  /*23f0*/  LDCU UR4, c[0x0][0x3b0] ;  /* 0x00007600ff0477ac */ /* 0x000e220008000800 */
[----:B------:R-:W2:Y:S01]  /*2400*/  @P0 LDG.E.U16 R63, desc[UR22][R18.64] ;  /* 0x00000016123f0981 */ /* 0x000ea2000c1e1500 */
[----:B------:R-:W-:-:S02]  /*2410*/  ISETP.GE.U32.AND P0, PT, R8, 0x7fffffb4, PT ;  /* 0x7fffffb40800780c */ /* 0x000fc40003f06070 */
[-C--:B------:R-:W-:Y:S01]  /*2420*/  LEA.HI.X.SX32 R21, R3, R7.reuse, 0x1, P6 ;  /* 0x0000000703157211 */ /* 0x080fe200030f0eff */
[----:B------:R-:W-:Y:S01]  /*2430*/  VIADD R3, R4, 0xfffffff8 ;  /* 0xfffffff804037836 */ /* 0x000fe20000000000 */
[-C--:B------:R-:W-:Y:S01]  /*2440*/  IADD3 R8, P6, PT, R194, R6.reuse, RZ ;  /* 0x00000006c2087210 */ /* 0x080fe20007fde0ff */
[----:B------:R-:W-:Y:S01]  /*2450*/  UIADD3 UR10, UPT, UPT, UR8, 0x100, URZ ;  /* 0x00000100080a7890 */ /* 0x000fe2000fffe0ff */
[----:B-1----:R-:W-:Y:S01]  /*2460*/  SHF.R.U32.HI R11, RZ, 0x7, R12 ;  /* 0x00000007ff0b7819 */ /* 0x002fe2000001160c */
[----:B------:R1:W2:Y:S01]  /*2470*/  @P5 LDG.E.U16 R64, desc[UR22][R20.64] ;  /* 0x0000001614405981 */ /* 0x0002a2000c1e1500 */
[----:B------:R-:W-:Y:S02]  /*2480*/  LEA.HI.X.SX32 R9, R200, R7, 0x1, P6 ;  /* 0x00000007c8097211 */ /* 0x000fe400030f0eff */
[----:B------:R-:W-:Y:S01]  /*2490*/  ISETP.GE.U32.AND P5, PT, R3, 0x7fffffb9, PT ;  /* 0x7fffffb90300780c */ /* 0x000fe20003fa6070 */
[----:B------:R-:W-:Y:S01]  /*24a0*/  IMAD R3, R90, 0x18, RZ ;  /* 0x000000185a037824 */ /* 0x000fe200078e02ff */
[----:B------:R-:W-:Y:S01]  /*24b0*/  IADD3 R10, P6, PT, R176, R6, RZ ;  /* 0x00000006b00a7210 */ /* 0x000fe20007fde0ff */
[----:B------:R0:W5:Y:S01]  /*24c0*/  @!P4 LDG.E.U16 R62, desc[UR22][R8.64] ;  /* 0x00000016083ec981 */ /* 0x000162000c1e1500 */
[----:B------:R-:W-:-:S02]  /*24d0*/  LOP3.LUT P4, RZ, R11, 0x1, RZ, 0xc0, !PT ;  /* 0x000000010bff7812 */ /* 0x000fc4000788c0ff */
[-C--:B------:R-:W-:Y:S01]  /*24e0*/  LEA.HI.X.SX32 R11, R194, R7.reuse, 0x1, P6 ;  /* 0x00000007c20b7211 */ /* 0x080fe200030f0eff */
[----:B-1----:R-:W-:Y:S01]  /*24f0*/  IMAD R21, R90, 0x30, RZ ;  /* 0x000000305a157824 */ /* 0x002fe200078e02ff */
[-C--:B------:R-:W-:Y:S02]  /*2500*/  IADD3 R24, P6, PT, R3, R6.reuse, RZ ;  /* 0x0000000603187210 */ /* 0x080fe40007fde0ff */
[----:B------:R-:W-:Y:S01]  /*2510*/  LOP3.LUT R172, R36, 0x3f, RZ, 0xc0, !PT ;  /* 0x0000003f24ac7812 */ /* 0x000fe200078ec0ff */
[----:B------:R1:W2:Y:S01]  /*2520*/  @!P1 LDG.E.U16 R53, desc[UR22][R10.64] ;  /* 0x000000160a359981 */ /* 0x0002a2000c1e1500 */
[----:B------:R-:W-:Y:S02]  /*2530*/  SHF.R.U32.HI R14, RZ, 0x6, R12 ;  /* 0x00000006ff0e7819 */ /* 0x000fe4000001160c */
[----:B------:R-:W-:Y:S01]  /*2540*/  LEA.HI.X.SX32 R25, R176, R7, 0x1, P6 ;  /* 0x00000007b0197211 */ /* 0x000fe200030f0eff */
[----:B------:R-:W-:Y:S01]  /*2550*/  VIADD R168, R4, 0x3f ;  /* 0x0000003f04a87836 */ /* 0x000fe20000000000 */
[----:B0-----:R-:W-:Y:S01]  /*2560*/  IADD3 R8, P6, PT, R21, R6, RZ ;  /* 0x0000000615087210 */ /* 0x001fe20007fde0ff */
[----:B------:R0:W-:Y:S01]  /*2570*/  STL [R1+0x28], R198 ;  /* 0x000028c601007387 */ /* 0x0001e20000100800 */
[----:B------:R-:W-:-:S02]  /*2580*/  LOP3.LUT P1, RZ, R14, 0x1, RZ, 0xc0, !PT ;  /* 0x000000010eff7812 */ /* 0x000fc4000782c0ff */
[-C--:B------:R-:W-:Y:S01]  /*2590*/  LEA.HI.X.SX32 R9, R3, R7.reuse, 0x1, P6 ;  /* 0x0000000703097211 */ /* 0x080fe200030f0eff */
[C---:B------:R-:W-:Y:S01]  /*25a0*/  IMAD R3, R90.reuse, 0x19, RZ ;  /* 0x000000195a037824 */ /* 0x040fe200078e02ff */
[--C-:B------:R-:W-:Y:S01]  /*25b0*/  SHF.R.U32.HI R14, RZ, 0x5, R12.reuse ;  /* 0x00000005ff0e7819 */ /* 0x100fe2000001160c */
[----:B------:R-:W2:Y:S01]  /*25c0*/  @!P0 LDG.E.U16 R48, desc[UR22][R24.64] ;  /* 0x0000001618308981 */ /* 0x000ea2000c1e1500 */
[----:B------:R-:W-:Y:S01]  /*25d0*/  IADD3 R26, P6, PT, R23, R6, RZ ;  /* 0x00000006171a7210 */ /* 0x000fe20007fde0ff */
[----:B------:R-:W-:Y:S01]  /*25e0*/  IMAD R19, R90, 0x34, RZ ;  /* 0x000000345a137824 */ /* 0x000fe200078e02ff */
[----:B-1----:R-:W-:Y:S01]  /*25f0*/  SHF.R.U32.HI R10, RZ, 0x4, R12 ;  /* 0x00000004ff0a7819 */ /* 0x002fe2000001160c */
[----:B------:R1:W2:Y:S01]  /*2600*/  @P4 LDG.E.U16 R58, desc[UR22][R8.64] ;  /* 0x00000016083a4981 */ /* 0x0002a2000c1e1500 */
[----:B------:R-:W-:Y:S02]  /*2610*/  LOP3.LUT P0, RZ, R14, 0x1, RZ, 0xc0, !PT ;  /* 0x000000010eff7812 */ /* 0x000fe4000780c0ff */
[----:B------:R-:W-:Y:S01]  /*2620*/  LEA.HI.X.SX32 R27, R3, R7, 0x1, P6 ;  /* 0x00000007031b7211 */ /* 0x000fe200030f0eff */
[----:B------:R-:W-:Y:S01]  /*2630*/  VIADD R3, R4, 0xfffffff1 ;  /* 0xfffffff104037836 */ /* 0x000fe20000000000 */
[----:B------:R-:W-:-:S02]  /*2640*/  LOP3.LUT P4, RZ, R10, 0x1, RZ, 0xc0, !PT ;  /* 0x000000010aff7812 */ /* 0x000fc4000788c0ff */
[-C--:B------:R-:W-:Y:S01]  /*2650*/  IADD3 R10, P6, PT, R19, R6.reuse, RZ ;  /* 0x00000006130a7210 */ /* 0x080fe20007fde0ff */
[----:B------:R-:W2:Y:S01]  /*2660*/  @P1 LDG.E.U16 R59, desc[UR22][R26.64] ;  /* 0x000000161a3b1981 */ /* 0x000ea2000c1e1500 */
[----:B------:R-:W-:Y:S01]  /*2670*/  ISETP.GE.U32.AND P1, PT, R3, 0x7fffffb2, PT ;  /* 0x7fffffb20300780c */ /* 0x000fe20003f26070 */
[----:B------:R-:W-:Y:S01]  /*2680*/  IMAD R3, R90, 0x1b, RZ ;  /* 0x0000001b5a037824 */ /* 0x000fe200078e02ff */
[----:B------:R-:W-:Y:S01]  /*2690*/  LEA.HI.X.SX32 R11, R117, R7, 0x1, P6 ;  /* 0x00000007750b7211 */ /* 0x000fe200030f0eff */
[----:B-1----:R-:W-:Y:S01]  /*26a0*/  VIADD R8, R4, 0xfffffff6 ;  /* 0xfffffff604087836 */ /* 0x002fe20000000000 */
[----:B------:R-:W-:-:S03]  /*26b0*/  IADD3 R24, P6, PT, R17, R6, RZ ;  /* 0x0000000611187210 */ /* 0x000fc60007fde0ff */
[----:B------:R1:W2:Y:S01]  /*26c0*/  @P0 LDG.E.U16 R56, desc[UR22][R10.64] ;  /* 0x000000160a380981 */ /* 0x0002a2000c1e1500 */
[-C--:B------:R-:W-:Y:S01]  /*26d0*/  LEA.HI.X.SX32 R25, R3, R7.reuse, 0x1, P6 ;  /* 0x0000000703197211 */ /* 0x080fe200030f0eff */
[----:B------:R-:W-:Y:S01]  /*26e0*/  VIADD R3, R4, 0xffffffcc ;  /* 0xffffffcc04037836 */ /* 0x000fe20000000000 */
[----:B------:R-:W-:Y:S02]  /*26f0*/  ISETP.GE.U32.AND P0, PT, R8, 0x7fffffb7, PT ;  /* 0x7fffffb70800780c */ /* 0x000fe40003f06070 */
[-C--:B------:R-:W-:Y:S01]  /*2700*/  IADD3 R8, P6, PT, R170, R6.reuse, RZ ;  /* 0x00000006aa087210 */ /* 0x080fe20007fde0ff */
[----:B------:R0:W2:Y:S01]  /*2710*/  @P4 LDG.E.U16 R57, desc[UR22][R24.64] ;  /* 0x0000001618394981 */ /* 0x0000a2000c1e1500 */
[----:B------:R-:W-:Y:S01]  /*2720*/  ISETP.GE.U32.AND P4, PT, R3, 0x7fffff8d, PT ;  /* 0x7fffff8d0300780c */ /* 0x000fe20003f86070 */
[----:B------:R-:W-:Y:S01]  /*2730*/  VIADD R3, R4, 0xffffffcd ;  /* 0xffffffcd04037836 */ /* 0x000fe20000000000 */
[----:B------:R-:W-:Y:S01]  /*2740*/  LEA.HI.X.SX32 R9, R192, R7, 0x1, P6 ;  /* 0x00000007c0097211 */ /* 0x000fe200030f0eff */
[----:B------:R-:W-:Y:S01]  /*2750*/  VIADD R14, R4, 0xffffffce ;  /* 0xffffffce040e7836 */ /* 0x000fe20000000000 */
[----:B-1----:R-:W-:-:S03]  /*2760*/  IADD3 R10, P6, PT, R55, R6, RZ ;  /* 0x00000006370a7210 */ /* 0x002fc60007fde0ff */
[----:B------:R1:W2:Y:S01]  /*2770*/  @!P5 LDG.E.U16 R54, desc[UR22][R8.64] ;  /* 0x000000160836d981 */ /* 0x0002a2000c1e1500 */
[----:B------:R-:W-:Y:S01]  /*2780*/  ISETP.GE.U32.AND P5, PT, R3, 0x7fffff8e, PT ;  /* 0x7fffff8e0300780c */ /* 0x000fe20003fa6070 */
[----:B------:R-:W-:Y:S01]  /*2790*/  VIADD R3, R4, 0xffffffcf ;  /* 0xffffffcf04037836 */ /* 0x000fe20000000000 */
[----:B------:R-:W-:Y:S02]  /*27a0*/  LEA.HI.X.SX32 R11, R170, R7, 0x1, P6 ;  /* 0x00000007aa0b7211 */ /* 0x000fe400030f0eff */
[----:B------:R-:W-:Y:S01]  /*27b0*/  ISETP.GE.U32.AND P6, PT, R14, 0x7fffff8f, PT ;  /* 0x7fffff8f0e00780c */ /* 0x000fe20003fc6070 */
[C---:B------:R-:W-:Y:S01]  /*27c0*/  VIADD R14, R4.reuse, 0xffffffc8 ;  /* 0xffffffc8040e7836 */ /* 0x040fe20000000000 */
[----:B------:R-:W-:Y:S02]  /*27d0*/  SEL R18, RZ, 0x1, P4 ;  /* 0x00000001ff127807 */ /* 0x000fe40002000000 */
[----:B------:R-:W-:Y:S01]  /*27e0*/  ISETP.GE.U32.AND P4, PT, R3, 0x7fffff90, PT ;  /* 0x7fffff900300780c */ /* 0x000fe20003f86070 */
[----:B------:R-:W-:Y:S01]  /*27f0*/  VIADD R3, R4, 0xffffffc9 ;  /* 0xffffffc904037836 */ /* 0x000fe20000000000 */
[----:B0-----:R-:W-:-:S02]  /*2800*/  SEL R25, RZ, 0x1fffe, P5 ;  /* 0x0001fffeff197807 */ /* 0x001fc40002800000 */
[----:B------:R-:W-:Y:S01]  /*2810*/  ISETP.GE.U32.AND P5, PT, R14, 0x7fffff89, PT ;  /* 0x7fffff890e00780c */ /* 0x000fe20003fa6070 */
[C---:B------:R-:W-:Y:S01]  /*2820*/  VIADD R14, R4.reuse, 0xffffffca ;  /* 0xffffffca040e7836 */ /* 0x040fe20000000000 */
[----:B-1----:R-:W-:Y:S02]  /*2830*/  SEL R8, RZ, 0x4, P6 ;  /* 0x00000004ff087807 */ /* 0x002fe40003000000 */
[----:B------:R-:W-:Y:S01]  /*2840*/  ISETP.GE.U32.AND P6, PT, R3, 0x7fffff8a, PT ;  /* 0x7fffff8a0300780c */ /* 0x000fe20003fc6070 */
[----:B------:R-:W-:Y:S01]  /*2850*/  VIADD R3, R4, 0xffffffcb ;  /* 0xffffffcb04037836 */ /* 0x000fe20000000000 */
[----:B------:R-:W-:Y:S02]  /*2860*/  SEL R9, RZ, 0x7fff8, P4 ;  /* 0x0007fff8ff097807 */ /* 0x000fe40002000000 */
[----:B------:R-:W-:Y:S01]  /*2870*/  ISETP.GE.U32.AND P4, PT, R14, 0x7fffff8b, PT ;  /* 0x7fffff8b0e00780c */ /* 0x000fe20003f86070 */
[----:B------:R-:W-:Y:S01]  /*2880*/  VIADD R14, R4, 0xffffffc4 ;  /* 0xffffffc4040e7836 */ /* 0x000fe20000000000 */
[----:B------:R-:W-:-:S02]  /*2890*/  SEL R20, RZ, 0x1, P5 ;  /* 0x00000001ff147807 */ /* 0x000fc40002800000 */
[----:B------:R-:W-:Y:S01]  /*28a0*/  ISETP.GE.U32.AND P5, PT, R3, 0x7fffff8c, PT ;  /* 0x7fffff8c0300780c */ /* 0x000fe20003fa6070 */
[----:B------:R-:W-:Y:S01]  /*28b0*/  VIADD R3, R4, 0xffffffc5 ;  /* 0xffffffc504037836 */ /* 0x000fe20000000000 */
[----:B------:R-:W-:Y:S02]  /*28c0*/  SEL R61, RZ, 0x1fffe, P6 ;  /* 0x0001fffeff3d7807 */ /* 0x000fe40003000000 */
[----:B------:R-:W-:Y:S01]  /*28d0*/  ISETP.GE.U32.AND P6, PT, R14, 0x7fffff85, PT ;  /* 0x7fffff850e00780c */ /* 0x000fe20003fc6070 */
[C---:B------:R-:W-:Y:S01]  /*28e0*/  VIADD R24, R4.reuse, 0xffffffc6 ;  /* 0xffffffc604187836 */ /* 0x040fe20000000000 */
[----:B------:R-:W-:Y:S02]  /*28f0*/  SEL R14, RZ, 0x4, P4 ;  /* 0x00000004ff0e7807 */ /* 0x000fe40002000000 */
[----:B------:R-:W-:Y:S01]  /*2900*/  ISETP.GE.U32.AND P4, PT, R3, 0x7fffff86, PT ;  /* 0x7fffff860300780c */ /* 0x000fe20003f86070 */
[C---:B------:R-:W-:Y:S01]  /*2910*/  VIADD R3, R4.reuse, 0xffffffc1 ;  /* 0xffffffc104037836 */ /* 0x040fe20000000000 */
[----:B------:R-:W-:Y:S01]  /*2920*/  SEL R27, RZ, 0x7fff8, P5 ;  /* 0x0007fff8ff1b7807 */ /* 0x000fe20002800000 */
[----:B------:R-:W-:Y:S01]  /*2930*/  VIADD R26, R4, 0xffffffc2 ;  /* 0xffffffc2041a7836 */ /* 0x000fe20000000000 */
[----:B------:R-:W-:-:S02]  /*2940*/  ISETP.GE.U32.AND P5, PT, R24, 0x7fffff87, PT ;  /* 0x7fffff871800780c */ /* 0x000fc40003fa6070 */
[----:B------:R-:W-:Y:S02]  /*2950*/  SEL R119, RZ, 0x1fffe, P4 ;  /* 0x0001fffeff777807 */ /* 0x000fe40002000000 */
[----:B------:R-:W-:Y:S02]  /*2960*/  SEL R24, RZ, 0x1, P6 ;  /* 0x00000001ff187807 */ /* 0x000fe40003000000 */
[----:B------:R-:W-:Y:S01]  /*2970*/  ISETP.GE.U32.AND P4, PT, R3, 0x7fffff82, PT ;  /* 0x7fffff820300780c */ /* 0x000fe20003f86070 */
[----:B------:R-:W-:Y:S01]  /*2980*/  VIADD R3, R4, 0xffffffc3 ;  /* 0xffffffc304037836 */ /* 0x000fe20000000000 */
[----:B------:R-:W-:Y:S02]  /*2990*/  ISETP.GE.U32.AND P6, PT, R22, 0x7fffff88, PT ;  /* 0x7fffff881600780c */ /* 0x000fe40003fc6070 */
[----:B------:R-:W-:Y:S02]  /*29a0*/  SEL R22, RZ, 0x4, P5 ;  /* 0x00000004ff167807 */ /* 0x000fe40002800000 */
[----:B------:R-:W-:Y:S01]  /*29b0*/  ISETP.GE.U32.AND P5, PT, R26, 0x7fffff83, PT ;  /* 0x7fffff831a00780c */ /* 0x000fe20003fa6070 */
[----:B------:R-:W-:Y:S01]  /*29c0*/  VIADD R26, R4, 0xffffffdc ;  /* 0xffffffdc041a7836 */ /* 0x000fe20000000000 */
[----:B------:R-:W-:-:S02]  /*29d0*/  SEL R69, RZ, 0x7fff8, P6 ;  /* 0x0007fff8ff457807 */ /* 0x000fc40003000000 */
[----:B------:R-:W-:Y:S01]  /*29e0*/  ISETP.GE.U32.AND P6, PT, R3, 0x7fffff84, PT ;  /* 0x7fffff840300780c */ /* 0x000fe20003fc6070 */
[----:B------:R-:W-:Y:S01]  /*29f0*/  VIADD R3, R4, 0xffffffdd ;  /* 0xffffffdd04037836 */ /* 0x000fe20000000000 */
[----:B------:R-:W-:Y:S02]  /*2a00*/  SEL R123, RZ, 0x1fffe, P4 ;  /* 0x0001fffeff7b7807 */ /* 0x000fe40002000000 */
[----:B------:R-:W-:Y:S02]  /*2a10*/  ISETP.GE.U32.AND P4, PT, R26, 0x7fffff9d, PT ;  /* 0x7fffff9d1a00780c */ /* 0x000fe40003f86070 */
[----:B------:R-:W-:Y:S02]  /*2a20*/  SEL R26, RZ, 0x4, P5 ;  /* 0x00000004ff1a7807 */ /* 0x000fe40002800000 */
[----:B------:R-:W-:Y:S01]  /*2a30*/  ISETP.GE.U32.AND P5, PT, R3, 0x7fffff9e, PT ;  /* 0x7fffff9e0300780c */ /* 0x000fe20003fa6070 */
[----:B------:R-:W-:Y:S01]  /*2a40*/  VIADD R3, R4, 0xffffffdf ;  /* 0xffffffdf04037836 */ /* 0x000fe20000000000 */
[----:B------:R-:W-:-:S02]  /*2a50*/  SEL R121, RZ, 0x7fff8, P6 ;  /* 0x0007fff8ff797807 */ /* 0x000fc40003000000 */
[----:B------:R-:W-:Y:S01]  /*2a60*/  ISETP.GE.U32.AND P6, PT, R28, 0x7fffff9f, PT ;  /* 0x7fffff9f1c00780c */ /* 0x000fe20003fc6070 */
[C---:B------:R-:W-:Y:S01]  /*2a70*/  VIADD R28, R4.reuse, 0xffffffd8 ;  /* 0xffffffd8041c7836 */ /* 0x040fe20000000000 */
[----:B------:R-:W-:Y:S02]  /*2a80*/  SEL R32, RZ, 0x1, P4 ;  /* 0x00000001ff207807 */ /* 0x000fe40002000000 */
        /* <DEDUP_REMOVED lines=39> */
[----:B------:R-:W-:Y:S01]  /*2d00*/  IMAD.IADD R18, R18, 0x1, R25 ;  /* 0x0000000112127824 */ /* 0x000fe200078e0219 */
[----:B------:R-:W-:Y:S01]  /*2d10*/  SEL R28, RZ, 0x1, P4 ;  /* 0x00000001ff1c7807 */ /* 0x000fe20002000000 */
[----:B------:R-:W-:Y:S01]  /*2d20*/  IMAD.IADD R20, R20, 0x1, R61 ;  /* 0x0000000114147824 */ /* 0x000fe200078e023d */
[----:B------:R-:W-:Y:S01]  /*2d30*/  SEL R60, RZ, 0x4, P6 ;  /* 0x00000004ff3c7807 */ /* 0x000fe20003000000 */
[----:B------:R-:W-:Y:S01]  /*2d40*/  IMAD.IADD R52, R52, 0x1, R137 ;  /* 0x0000000134347824 */ /* 0x000fe200078e0289 */
[----:B------:R-:W-:Y:S01]  /*2d50*/  LOP3.LUT R18, R18, 0x3, RZ, 0xc0, !PT ;  /* 0x0000000312127812 */ /* 0x000fe200078ec0ff */
[----:B------:R-:W-:Y:S01]  /*2d60*/  IMAD.IADD R28, R28, 0x1, R123 ;  /* 0x000000011c1c7824 */ /* 0x000fe200078e027b */
[----:B------:R-:W-:Y:S01]  /*2d70*/  ISETP.GE.U32.AND P6, PT, R68, 0x7fffff94, PT ;  /* 0x7fffff944400780c */ /* 0x000fe20003fc6070 */
[----:B------:R-:W-:Y:S01]  /*2d80*/  IMAD.IADD R24, R24, 0x1, R119 ;  /* 0x0000000118187824 */ /* 0x000fe200078e0277 */
[----:B------:R-:W-:-:S02]  /*2d90*/  LOP3.LUT R20, R20, 0x3, RZ, 0xc0, !PT ;  /* 0x0000000314147812 */ /* 0x000fc400078ec0ff */
[----:B------:R-:W-:Y:S02]  /*2da0*/  IADD3 R18, PT, PT, R18, R9, R8 ;  /* 0x0000000912127210 */ /* 0x000fe40007ffe008 */
[----:B------:R-:W-:Y:S01]  /*2db0*/  LOP3.LUT R28, R28, 0x3, RZ, 0xc0, !PT ;  /* 0x000000031c1c7812 */ /* 0x000fe200078ec0ff */
[----:B------:R-:W-:Y:S01]  /*2dc0*/  IMAD.IADD R46, R46, 0x1, R135 ;  /* 0x000000012e2e7824 */ /* 0x000fe200078e0287 */
[----:B------:R-:W-:Y:S02]  /*2dd0*/  SEL R9, RZ, 0x7fff8, P6 ;  /* 0x0007fff8ff097807 */ /* 0x000fe40003000000 */
[----:B------:R-:W-:Y:S02]  /*2de0*/  LOP3.LUT R8, R52, 0x3, RZ, 0xc0, !PT ;  /* 0x0000000334087812 */ /* 0x000fe400078ec0ff */
[----:B------:R-:W-:Y:S02]  /*2df0*/  IADD3 R14, PT, PT, R20, R27, R14 ;  /* 0x0000001b140e7210 */ /* 0x000fe40007ffe00e */
[----:B------:R-:W-:Y:S01]  /*2e00*/  PRMT R52, RZ, 0x7610, R52 ;  /* 0x00007610ff347816 */ /* 0x000fe20000000034 */
[----:B------:R-:W-:Y:S01]  /*2e10*/  IMAD R27, R90, 0x38, RZ ;  /* 0x000000385a1b7824 */ /* 0x000fe200078e02ff */
[----:B------:R-:W-:-:S02]  /*2e20*/  LOP3.LUT R24, R24, 0x3, RZ, 0xc0, !PT ;  /* 0x0000000318187812 */ /* 0x000fc400078ec0ff */
[----:B------:R-:W-:Y:S02]  /*2e30*/  IADD3 R26, PT, PT, R28, R121, R26 ;  /* 0x000000791c1a7210 */ /* 0x000fe40007ffe01a */
[----:B------:R-:W-:Y:S01]  /*2e40*/  SHF.R.U32.HI R20, RZ, 0x3, R12 ;  /* 0x00000003ff147819 */ /* 0x000fe2000001160c */
[----:B------:R-:W-:Y:S01]  /*2e50*/  IMAD.IADD R42, R42, 0x1, R131 ;  /* 0x000000012a2a7824 */ /* 0x000fe200078e0283 */
[----:B------:R-:W-:Y:S01]  /*2e60*/  IADD3 R8, PT, PT, R8, R9, R60 ;  /* 0x0000000908087210 */ /* 0x000fe20007ffe03c */
[----:B------:R0:W3:Y:S01]  /*2e70*/  @!P1 LDG.E.U16 R52, desc[UR22][R10.64] ;  /* 0x000000160a349981 */ /* 0x0000e2000c1e1500 */
[----:B------:R-:W-:Y:S02]  /*2e80*/  LOP3.LUT R46, R46, 0x3, RZ, 0xc0, !PT ;  /* 0x000000032e2e7812 */ /* 0x000fe400078ec0ff */
[----:B------:R-:W-:Y:S02]  /*2e90*/  IADD3 R22, PT, PT, R24, R69, R22 ;  /* 0x0000004518167210 */ /* 0x000fe40007ffe016 */
[----:B------:R-:W-:-:S02]  /*2ea0*/  LOP3.LUT P6, RZ, R20, 0x1, RZ, 0xc0, !PT ;  /* 0x0000000114ff7812 */ /* 0x000fc400078cc0ff */
[----:B------:R-:W-:Y:S02]  /*2eb0*/  LOP3.LUT R9, R26, 0xf, RZ, 0xc0, !PT ;  /* 0x0000000f1a097812 */ /* 0x000fe400078ec0ff */
[----:B------:R-:W-:Y:S02]  /*2ec0*/  LOP3.LUT R25, R8, 0xf, RZ, 0xc0, !PT ;  /* 0x0000000f08197812 */ /* 0x000fe400078ec0ff */
[----:B------:R-:W-:Y:S02]  /*2ed0*/  IADD3 R8, P1, PT, R27, R6, RZ ;  /* 0x000000061b087210 */ /* 0x000fe40007f3e0ff */
[----:B------:R-:W-:Y:S02]  /*2ee0*/  LOP3.LUT R42, R42, 0x3, RZ, 0xc0, !PT ;  /* 0x000000032a2a7812 */ /* 0x000fe400078ec0ff */
[----:B------:R-:W-:Y:S01]  /*2ef0*/  IADD3 R44, PT, PT, R46, R133, R44 ;  /* 0x000000852e2c7210 */ /* 0x000fe20007ffe02c */
[----:B------:R-:W-:Y:S01]  /*2f00*/  IMAD R22, R22, 0x10, R9 ;  /* 0x0000001016167824 */ /* 0x000fe200078e0209 */
[----:B------:R-:W-:-:S02]  /*2f10*/  SHF.R.U32.HI R20, RZ, 0x2, R12 ;  /* 0x00000002ff147819 */ /* 0x000fc4000001160c */
[----:B------:R-:W-:Y:S01]  /*2f20*/  LEA.HI.X.SX32 R9, R55, R7, 0x1, P1 ;  /* 0x0000000737097211 */ /* 0x000fe200008f0eff */
[----:B------:R-:W-:Y:S01]  /*2f30*/  IMAD.IADD R32, R32, 0x1, R127 ;  /* 0x0000000120207824 */ /* 0x000fe200078e027f */
[----:B------:R-:W-:Y:S01]  /*2f40*/  IADD3 R34, PT, PT, R42, R129, R34 ;  /* 0x000000812a227210 */ /* 0x000fe20007ffe022 */
[----:B------:R-:W-:Y:S01]  /*2f50*/  IMAD R44, R44, 0x10, R25 ;  /* 0x000000102c2c7824 */ /* 0x000fe200078e0219 */
[----:B------:R-:W-:Y:S01]  /*2f60*/  PRMT R55, RZ, 0x7610, R55 ;  /* 0x00007610ff377816 */ /* 0x000fe20000000037 */
[----:B------:R-:W-:Y:S01]  /*2f70*/  IMAD R25, R90, 0x3a, RZ ;  /* 0x0000003a5a197824 */ /* 0x000fe200078e02ff */
[----:B------:R-:W-:Y:S01]  /*2f80*/  LOP3.LUT P1, RZ, R20, 0x1, RZ, 0xc0, !PT ;  /* 0x0000000114ff7812 */ /* 0x000fe2000782c0ff */
[----:B------:R-:W-:Y:S01]  /*2f90*/  IMAD.SHL.U32 R14, R14, 0x100, RZ ;  /* 0x000001000e0e7824 */ /* 0x000fe200078e00ff */
[----:B------:R-:W-:Y:S01]  /*2fa0*/  LOP3.LUT R32, R32, 0x3, RZ, 0xc0, !PT ;  /* 0x0000000320207812 */ /* 0x000fe200078ec0ff */
[----:B------:R-:W-:Y:S01]  /*2fb0*/  IMAD.SHL.U32 R34, R34, 0x100, RZ ;  /* 0x0000010022227824 */ /* 0x000fe200078e00ff */
[----:B------:R1:W2:Y:S01]  /*2fc0*/  @P6 LDG.E.U16 R55, desc[UR22][R8.64] ;  /* 0x0000001608376981 */ /* 0x0002a2000c1e1500 */
[----:B0-----:R-:W-:Y:S01]  /*2fd0*/  IMAD R11, R90, 0x1d, RZ ;  /* 0x0000001d5a0b7824 */ /* 0x001fe200078e02ff */
[----:B------:R-:W-:-:S02]  /*2fe0*/  IADD3 R10, P6, PT, R25, R6, RZ ;  /* 0x00000006190a7210 */ /* 0x000fc40007fde0ff */
[----:B------:R-:W-:Y:S02]  /*2ff0*/  LOP3.LUT R61, R14, 0xf00, RZ, 0xe2, !PT ;  /* 0x00000f000e3d7812 */ /* 0x000fe400078ee2ff */
[----:B------:R-:W-:Y:S02]  /*3000*/  IADD3 R30, PT, PT, R32, R125, R30 ;  /* 0x0000007d201e7210 */ /* 0x000fe40007ffe01e */
[----:B------:R-:W-:Y:S02]  /*3010*/  LOP3.LUT R69, R34, 0xf00, RZ, 0xe2, !PT ;  /* 0x00000f0022457812 */ /* 0x000fe400078ee2ff */
[----:B------:R-:W-:Y:S01]  /*3020*/  PRMT R60, RZ, 0x7610, R60 ;  /* 0x00007610ff3c7816 */ /* 0x000fe2000000003c */
[----:B------:R-:W-:Y:S01]  /*3030*/  IMAD R133, R90, 0x3c, RZ ;  /* 0x0000003c5a857824 */ /* 0x000fe200078e02ff */
[----:B------:R-:W-:Y:S01]  /*3040*/  LEA.HI.X.SX32 R11, R11, R7, 0x1, P6 ;  /* 0x000000070b0b7211 */ /* 0x000fe200030f0eff */
[----:B------:R-:W-:Y:S01]  /*3050*/  IMAD R18, R18, 0x1000, R61 ;  /* 0x0000100012127824 */ /* 0x000fe200078e023d */
[----:B------:R-:W-:Y:S01]  /*3060*/  SHF.R.U32.HI R12, RZ, 0x1, R12 ;  /* 0x00000001ff0c7819 */ /* 0x000fe2000001160c */
[----:B------:R-:W-:Y:S01]  /*3070*/  IMAD R30, R30, 0x1000, R69 ;  /* 0x000010001e1e7824 */ /* 0x000fe200078e0245 */
[----:B-1----:R-:W-:Y:S01]  /*3080*/  LOP3.LUT R9, R22, 0xff, RZ, 0xc0, !PT ;  /* 0x000000ff16097812 */ /* 0x002fe200078ec0ff */
[----:B------:R0:W2:Y:S01]  /*3090*/  @P1 LDG.E.U16 R60, desc[UR22][R10.64] ;  /* 0x000000160a3c1981 */ /* 0x0000a2000c1e1500 */
[----:B------:R-:W-:Y:S01]  /*30a0*/  LOP3.LUT R61, R44, 0xff, RZ, 0xc0, !PT ;  /* 0x000000ff2c3d7812 */ /* 0x000fe200078ec0ff */
[----:B------:R-:W-:Y:S01]  /*30b0*/  IMAD R131, R90, 0x3e, RZ ;  /* 0x0000003e5a837824 */ /* 0x000fe200078e02ff */
[----:B------:R-:W-:-:S02]  /*30c0*/  LOP3.LUT P6, RZ, R12, 0x1, RZ, 0xc0, !PT ;  /* 0x000000010cff7812 */ /* 0x000fc400078cc0ff */
[-C--:B------:R-:W-:Y:S01]  /*30d0*/  IADD3 R12, P1, PT, R133, R6.reuse, RZ ;  /* 0x00000006850c7210 */ /* 0x080fe20007f3e0ff */
[----:B------:R-:W-:Y:S02]  /*30e0*/  IMAD.IADD R18, R18, 0x1, R9 ;  /* 0x0000000112127824 */ /* 0x000fe400078e0209 */
[----:B------:R-:W-:Y:S01]  /*30f0*/  IMAD.IADD R69, R30, 0x1, R61 ;  /* 0x000000011e457824 */ /* 0x000fe200078e023d */
[----:B------:R-:W-:Y:S01]  /*3100*/  LEA.HI.X.SX32 R13, R13, R7, 0x1, P1 ;  /* 0x000000070d0d7211 */ /* 0x000fe200008f0eff */
[----:B------:R-:W-:Y:S01]  /*3110*/  IMAD R9, R90, 0x1f, RZ ;  /* 0x0000001f5a097824 */ /* 0x000fe200078e02ff */
[----:B------:R-:W-:Y:S02]  /*3120*/  IADD3 R8, P1, PT, R131, R6, RZ ;  /* 0x0000000683087210 */ /* 0x000fe40007f3e0ff */
[----:B------:R-:W-:Y:S02]  /*3130*/  PRMT R126, R18, 0x5410, R69 ;  /* 0x00005410127e7816 */ /* 0x000fe40000000045 */
[----:B------:R-:W-:-:S02]  /*3140*/  PRMT R68, RZ, 0x7610, R68 ;  /* 0x00007610ff447816 */ /* 0x000fc40000000044 */
[-C--:B------:R-:W-:Y:S02]  /*3150*/  LEA.HI.X.SX32 R9, R9, R7.reuse, 0x1, P1 ;  /* 0x0000000709097211 */ /* 0x080fe400008f0eff */
[----:B------:R-:W-:Y:S02]  /*3160*/  PRMT R61, RZ, 0x7610, R61 ;  /* 0x00007610ff3d7816 */ /* 0x000fe4000000003d */
[----:B0-----:R-:W-:Y:S01]  /*3170*/  SHF.R.U64 R11, R126, 0x1f, RZ ;  /* 0x0000001f7e0b7819 */ /* 0x001fe200000012ff */
[----:B------:R-:W2:Y:S01]  /*3180*/  @!P3 LDG.E.U16 R68, desc[UR22][R8.64] ;  /* 0x000000160844b981 */ /* 0x000ea2000c1e1500 */
[----:B------:R-:W-:Y:S02]  /*3190*/  IADD3 R10, P1, PT, R15, R6, RZ ;  /* 0x000000060f0a7210 */ /* 0x000fe40007f3e0ff */
[----:B------:R-:W-:Y:S01]  /*31a0*/  LOP3.LUT P3, RZ, R11, 0x1, RZ, 0xc0, !PT ;  /* 0x000000010bff7812 */ /* 0x000fe2000786c0ff */
[----:B------:R-:W-:Y:S01]  /*31b0*/  VIADD R14, R4, 0xfffffff2 ;  /* 0xfffffff2040e7836 */ /* 0x000fe20000000000 */
[----:B------:R-:W-:Y:S01]  /*31c0*/  PRMT R69, RZ, 0x7610, R69 ;  /* 0x00007610ff457816 */ /* 0x000fe20000000045 */
[----:B------:R0:W2:Y:S01]  /*31d0*/  @P6 LDG.E.U16 R61, desc[UR22][R12.64] ;  /* 0x000000160c3d6981 */ /* 0x0000a2000c1e1500 */
[----:B------:R-:W-:-:S02]  /*31e0*/  LEA.HI.X.SX32 R11, R186, R7, 0x1, P1 ;  /* 0x00000007ba0b7211 */ /* 0x000fc400008f0eff */
[----:B------:R-:W-:-:S03]  /*31f0*/  ISETP.GE.U32.AND P6, PT, R14, 0x7fffffb3, PT ;  /* 0x7fffffb30e00780c */ /* 0x000fc60003fc6070 */
[----:B------:R1:W2:Y:S01]  /*3200*/  @!P0 LDG.E.U16 R69, desc[UR22][R10.64] ;  /* 0x000000160a458981 */ /* 0x0002a2000c1e1500 */
[----:B0-----:R-:W-:Y:S02]  /*3210*/  SHF.R.U64 R13, R126, 0x1e, RZ ;  /* 0x0000001e7e0d7819 */ /* 0x001fe400000012ff */
[-C--:B------:R-:W-:Y:S02]  /*3220*/  IADD3 R12, P1, PT, R113, R6.reuse, RZ ;  /* 0x00000006710c7210 */ /* 0x080fe40007f3e0ff */
[----:B------:R-:W-:Y:S02]  /*3230*/  LOP3.LUT P0, RZ, R13, 0x1, RZ, 0xc0, !PT ;  /* 0x000000010dff7812 */ /* 0x000fe4000780c0ff */
[----:B------:R-:W-:Y:S02]  /*3240*/  LEA.HI.X.SX32 R13, R180, R7, 0x1, P1 ;  /* 0x00000007b40d7211 */ /* 0x000fe400008f0eff */
[----:B------:R-:W-:Y:S02]  /*3250*/  SHF.R.U64 R9, R126, 0x1d, RZ ;  /* 0x0000001d7e097819 */ /* 0x000fe400000012ff */
[----:B------:R-:W-:Y:S01]  /*3260*/  IADD3 R8, P1, PT, R117, R6, RZ ;  /* 0x0000000675087210 */ /* 0x000fe20007f3e0ff */
[----:B------:R-:W2:Y:S01]  /*3270*/  @!P5 LDG.E.U16 R74, desc[UR22][R12.64] ;  /* 0x000000160c4ad981 */ /* 0x000ea2000c1e1500 */
[----:B------:R-:W-:-:S02]  /*3280*/  LOP3.LUT P5, RZ, R9, 0x1, RZ, 0xc0, !PT ;  /* 0x0000000109ff7812 */ /* 0x000fc400078ac0ff */
[----:B------:R-:W-:Y:S01]  /*3290*/  PRMT R113, RZ, 0x7610, R113 ;  /* 0x00007610ff717816 */ /* 0x000fe20000000071 */
[----:B-1----:R-:W-:Y:S01]  /*32a0*/  IMAD.SHL.U32 R11, R90, 0x20, RZ ;  /* 0x000000205a0b7824 */ /* 0x002fe200078e00ff */
[-C--:B------:R-:W-:Y:S01]  /*32b0*/  LEA.HI.X.SX32 R9, R174, R7.reuse, 0x1, P1 ;  /* 0x00000007ae097211 */ /* 0x080fe200008f0eff */
[----:B------:R-:W-:Y:S01]  /*32c0*/  IMAD R117, R90, 0x42, RZ ;  /* 0x000000425a757824 */ /* 0x000fe200078e02ff */
[----:B------:R-:W-:Y:S02]  /*32d0*/  SHF.R.U64 R14, R126, 0x1c, RZ ;  /* 0x0000001c7e0e7819 */ /* 0x000fe400000012ff */
[----:B------:R-:W-:Y:S01]  /*32e0*/  LEA R10, P1, R90, R6, 0x6 ;  /* 0x000000065a0a7211 */ /* 0x000fe200078230ff */
[----:B------:R0:W2:Y:S01]  /*32f0*/  @!P6 LDG.E.U16 R113, desc[UR22][R8.64] ;  /* 0x000000160871e981 */ /* 0x0000a2000c1e1500 */
[----:B------:R-:W-:Y:S01]  /*3300*/  LOP3.LUT P6, RZ, R14, 0x1, RZ, 0xc0, !PT ;  /* 0x000000010eff7812 */ /* 0x000fe200078cc0ff */
[----:B------:R-:W-:Y:S01]  /*3310*/  IMAD R15, R90, 0x21, RZ ;  /* 0x000000215a0f7824 */ /* 0x000fe200078e02ff */
[----:B------:R-:W-:-:S02]  /*3320*/  LEA.HI.X.SX32 R11, R11, R7, 0x1, P1 ;  /* 0x000000070b0b7211 */ /* 0x000fc400008f0eff */
[-C--:B------:R-:W-:Y:S02]  /*3330*/  IADD3 R14, P1, PT, R117, R6.reuse, RZ ;  /* 0x00000006750e7210 */ /* 0x080fe40007f3e0ff */
[----:B------:R-:W-:Y:S01]  /*3340*/  PRMT R117, RZ, 0x7610, R117 ;  /* 0x00007610ff757816 */ /* 0x000fe20000000075 */
[C---:B------:R-:W-:Y:S01]  /*3350*/  IMAD R119, R90.reuse, 0x46, RZ ;  /* 0x000000465a777824 */ /* 0x040fe200078e02ff */
[----:B------:R-:W-:Y:S01]  /*3360*/  LEA.HI.X.SX32 R15, R15, R7, 0x1, P1 ;  /* 0x000000070f0f7211 */ /* 0x000fe200008f0eff */
[----:B0-----:R-:W-:Y:S01]  /*3370*/  IMAD R9, R90, 0x44, RZ ;  /* 0x000000445a097824 */ /* 0x001fe200078e02ff */
[----:B------:R-:W-:Y:S01]  /*3380*/  SHF.R.U64 R12, R126, 0x1b, RZ ;  /* 0x0000001b7e0c7819 */ /* 0x000fe200000012ff */
[----:B------:R0:W2:Y:S01]  /*3390*/  @P3 LDG.E.U16 R106, desc[UR22][R10.64] ;  /* 0x000000160a6a3981 */ /* 0x0000a2000c1e1500 */
[----:B------:R-:W-:Y:S02]  /*33a0*/  IMAD R13, R90, 0x23, RZ ;  /* 0x000000235a0d7824 */ /* 0x000fe400078e02ff */
[----:B------:R-:W-:Y:S01]  /*33b0*/  LOP3.LUT P3, RZ, R12, 0x1, RZ, 0xc0, !PT ;  /* 0x000000010cff7812 */ /* 0x000fe2000786c0ff */
[----:B------:R-:W2:Y:S01]  /*33c0*/  @P0 LDG.E.U16 R117, desc[UR22][R14.64] ;  /* 0x000000160e750981 */ /* 0x000ea2000c1e1500 */
[----:B------:R-:W-:-:S02]  /*33d0*/  IADD3 R8, P0, PT, R9, R6, RZ ;  /* 0x0000000609087210 */ /* 0x000fc40007f1e0ff */
[----:B------:R-:W-:Y:S02]  /*33e0*/  IADD3 R12, P1, PT, R119, R6, RZ ;  /* 0x00000006770c7210 */ /* 0x000fe40007f3e0ff */
[-C--:B------:R-:W-:Y:S02]  /*33f0*/  LEA.HI.X.SX32 R9, R47, R7.reuse, 0x1, P0 ;  /* 0x000000072f097211 */ /* 0x080fe400000f0eff */
[----:B------:R-:W-:Y:S02]  /*3400*/  PRMT R119, RZ, 0x7610, R119 ;  /* 0x00007610ff777816 */ /* 0x000fe40000000077 */
[----:B------:R-:W-:Y:S01]  /*3410*/  LEA.HI.X.SX32 R13, R13, R7, 0x1, P1 ;  /* 0x000000070d0d7211 */ /* 0x000fe200008f0eff */
[----:B------:R1:W2:Y:S01]  /*3420*/  @P5 LDG.E.U16 R108, desc[UR22][R8.64] ;  /* 0x00000016086c5981 */ /* 0x0002a2000c1e1500 */
[----:B------:R-:W-:Y:S01]  /*3430*/  IABS R139, R130 ;  /* 0x00000082008b7213 */ /* 0x000fe20000000000 */
[----:B------:R-:W-:Y:S01]  /*3440*/  IMAD R47, R90, 0x48, RZ ;  /* 0x000000485a2f7824 */ /* 0x000fe200078e02ff */
[C---:B------:R-:W-:Y:S01]  /*3450*/  ISETP.GT.U32.AND P5, PT, R98.reuse, R92, PT ;  /* 0x0000005c6200720c */ /* 0x040fe20003fa4070 */
[----:B------:R4:W2:Y:S01]  /*3460*/  @P6 LDG.E.U16 R119, desc[UR22][R12.64] ;  /* 0x000000160c776981 */ /* 0x0008a2000c1e1500 */
[----:B------:R-:W-:Y:S01]  /*3470*/  ISETP.GT.U32.AND P6, PT, R98, R94, PT ;  /* 0x0000005e6200720c */ /* 0x000fe20003fc4070 */
[----:B0-----:R-:W-:Y:S01]  /*3480*/  IMAD.HI.U32 R11, R16, R139, RZ ;  /* 0x0000008b100b7227 */ /* 0x001fe200078e00ff */
[----:B------:R-:W-:-:S03]  /*3490*/  IADD3 R10, P1, PT, R47, R6, RZ ;  /* 0x000000062f0a7210 */ /* 0x000fc60007f3e0ff */
[----:B-1----:R-:W-:Y:S01]  /*34a0*/  IMAD.MOV R8, RZ, RZ, -R11 ;  /* 0x000000ffff087224 */ /* 0x002fe200078e0a0b */
[----:B------:R-:W-:Y:S01]  /*34b0*/  LEA.HI.X.SX32 R11, R45, R7, 0x1, P1 ;  /* 0x000000072d0b7211 */ /* 0x000fe200008f0eff */
[----:B----4-:R-:W-:Y:S02]  /*34c0*/  IMAD R13, R90, 0x4a, RZ ;  /* 0x0000004a5a0d7824 */ /* 0x010fe400078e02ff */
[----:B------:R-:W-:Y:S01]  /*34d0*/  IMAD R139, R98, R8, R139 ;  /* 0x00000008628b7224 */ /* 0x000fe200078e028b */
[----:B------:R-:W-:Y:S01]  /*34e0*/  SHF.R.U64 R15, R126, 0x1a, RZ ;  /* 0x0000001a7e0f7819 */ /* 0x000fe200000012ff */
[----:B------:R-:W-:Y:S01]  /*34f0*/  IMAD R9, R90, 0x25, RZ ;  /* 0x000000255a097824 */ /* 0x000fe200078e02ff */
[----:B------:R-:W4:Y:S01]  /*3500*/  @P3 LDG.E.U16 R110, desc[UR22][R10.64] ;  /* 0x000000160a6e3981 */ /* 0x000f22000c1e1500 */
[--C-:B------:R-:W-:Y:S01]  /*3510*/  @!P5 IMAD.IADD R92, R92, 0x1, -R98.reuse ;  /* 0x000000015c5cd824 */ /* 0x100fe200078e0a62 */
[----:B------:R-:W-:Y:S01]  /*3520*/  IADD3 R8, P5, PT, R13, R6, RZ ;  /* 0x000000060d087210 */ /* 0x000fe20007fbe0ff */
[----:B------:R-:W-:Y:S01]  /*3530*/  @!P6 IMAD.IADD R94, R94, 0x1, -R98 ;  /* 0x000000015e5ee824 */ /* 0x000fe200078e0a62 */
[----:B------:R-:W-:-:S02]  /*3540*/  ISETP.GT.U32.AND P6, PT, R98, R88, PT ;  /* 0x000000586200720c */ /* 0x000fc40003fc4070 */
[C---:B------:R-:W-:Y:S02]  /*3550*/  ISETP.GT.U32.AND P3, PT, R98.reuse, R89, PT ;  /* 0x000000596200720c */ /* 0x040fe40003f64070 */
[C---:B------:R-:W-:Y:S02]  /*3560*/  ISETP.GT.U32.AND P0, PT, R98.reuse, R93, PT ;  /* 0x0000005d6200720c */ /* 0x040fe40003f04070 */
[----:B------:R-:W-:Y:S02]  /*3570*/  LEA.HI.X.SX32 R9, R9, R7, 0x1, P5 ;  /* 0x0000000709097211 */ /* 0x000fe400028f0eff */
[----:B------:R-:W-:Y:S02]  /*3580*/  LOP3.LUT P1, RZ, R15, 0x1, RZ, 0xc0, !PT ;  /* 0x000000010fff7812 */ /* 0x000fe4000782c0ff */
[----:B------:R-:W-:Y:S02]  /*3590*/  ISETP.GT.U32.AND P5, PT, R98, R87, PT ;  /* 0x000000576200720c */ /* 0x000fe40003fa4070 */
[----:B------:R-:W-:Y:S01]  /*35a0*/  PRMT R121, RZ, 0x7610, R121 ;  /* 0x00007610ff797816 */ /* 0x000fe20000000079 */
[--C-:B------:R-:W-:Y:S01]  /*35b0*/  @!P6 IMAD.IADD R88, R88, 0x1, -R98.reuse ;  /* 0x000000015858e824 */ /* 0x100fe200078e0a62 */
[----:B------:R-:W-:Y:S01]  /*35c0*/  SHF.R.U64 R12, R126, 0x19, RZ ;  /* 0x000000197e0c7819 */ /* 0x000fe200000012ff */
[----:B------:R-:W-:Y:S01]  /*35d0*/  IMAD R13, R90, 0x4c, RZ ;  /* 0x0000004c5a0d7824 */ /* 0x000fe200078e02ff */
[C---:B------:R-:W-:Y:S01]  /*35e0*/  ISETP.GT.U32.AND P6, PT, R98.reuse, R84, PT ;  /* 0x000000546200720c */ /* 0x040fe20003fc4070 */
[--C-:B------:R-:W-:Y:S01]  /*35f0*/  @!P3 IMAD.IADD R89, R89, 0x1, -R98.reuse ;  /* 0x000000015959b824 */ /* 0x100fe200078e0a62 */
[----:B------:R-:W-:Y:S01]  /*3600*/  ISETP.GT.U32.AND P3, PT, R98, R86, PT ;  /* 0x000000566200720c */ /* 0x000fe20003f64070 */
[--C-:B------:R-:W-:Y:S01]  /*3610*/  @!P0 IMAD.IADD R93, R93, 0x1, -R98.reuse ;  /* 0x000000015d5d8824 */ /* 0x100fe200078e0a62 */
[----:B------:R-:W-:Y:S01]  /*3620*/  LOP3.LUT P0, RZ, R12, 0x1, RZ, 0xc0, !PT ;  /* 0x000000010cff7812 */ /* 0x000fe2000780c0ff */
[----:B------:R0:W4:Y:S02]  /*3630*/  @P1 LDG.E.U16 R121, desc[UR22][R8.64] ;  /* 0x0000001608791981 */ /* 0x000124000c1e1500 */
[----:B------:R-:W-:Y:S01]  /*3640*/  @!P5 IMAD.IADD R87, R87, 0x1, -R98 ;  /* 0x000000015757d824 */ /* 0x000fe200078e0a62 */
[----:B------:R-:W-:-:S02]  /*3650*/  ISETP.GT.U32.AND P1, PT, R98, R85, PT ;  /* 0x000000556200720c */ /* 0x000fc40003f24070 */
[----:B------:R-:W-:Y:S02]  /*3660*/  IABS R141, R134 ;  /* 0x00000086008d7213 */ /* 0x000fe40000000000 */
[----:B0-----:R-:W-:-:S04]  /*3670*/  IADD3 R8, P5, PT, R13, R6, RZ ;  /* 0x000000060d087210 */ /* 0x001fc80007fbe0ff */
[----:B------:R-:W-:Y:S02]  /*3680*/  LEA.HI.X.SX32 R9, R43, R7, 0x1, P5 ;  /* 0x000000072b097211 */ /* 0x000fe400028f0eff */
[----:B------:R-:W-:Y:S01]  /*3690*/  ISETP.GT.U32.AND P5, PT, R98, R82, PT ;  /* 0x000000526200720c */ /* 0x000fe20003fa4070 */
[--C-:B------:R-:W-:Y:S01]  /*36a0*/  @!P6 IMAD.IADD R84, R84, 0x1, -R98.reuse ;  /* 0x000000015454e824 */ /* 0x100fe200078e0a62 */
[----:B------:R-:W-:Y:S01]  /*36b0*/  ISETP.GT.U32.AND P6, PT, R98, R79, PT ;  /* 0x0000004f6200720c */ /* 0x000fe20003fc4070 */
[----:B------:R-:W-:Y:S01]  /*36c0*/  IMAD.HI.U32 R10, R16, R141, RZ ;  /* 0x0000008d100a7227 */ /* 0x000fe200078e00ff */
[----:B------:R-:W-:Y:S01]  /*36d0*/  SHF.R.U64 R11, R126, 0x18, RZ ;  /* 0x000000187e0b7819 */ /* 0x000fe200000012ff */
[----:B------:R0:W2:Y:S02]  /*36e0*/  @P0 LDG.E.U16 R112, desc[UR22][R8.64] ;  /* 0x0000001608700981 */ /* 0x0000a4000c1e1500 */
[----:B------:R-:W-:Y:S01]  /*36f0*/  @!P3 IMAD.IADD R86, R86, 0x1, -R98 ;  /* 0x000000015656b824 */ /* 0x000fe200078e0a62 */
[C---:B------:R-:W-:Y:S01]  /*3700*/  ISETP.GT.U32.AND P3, PT, R98.reuse, R83, PT ;  /* 0x000000536200720c */ /* 0x040fe20003f64070 */
[----:B------:R-:W-:Y:S01]  /*3710*/  IMAD.MOV R10, RZ, RZ, -R10 ;  /* 0x000000ffff0a7224 */ /* 0x000fe200078e0a0a */
[----:B------:R-:W-:Y:S01]  /*3720*/  ISETP.GT.U32.AND P0, PT, R98, R81, PT ;  /* 0x000000516200720c */ /* 0x000fe20003f04070 */
[----:B------:R-:W-:Y:S01]  /*3730*/  @!P1 IMAD.IADD R85, R85, 0x1, -R98 ;  /* 0x0000000155559824 */ /* 0x000fe200078e0a62 */
[----:B------:R-:W-:Y:S01]  /*3740*/  LOP3.LUT P1, RZ, R11, 0x1, RZ, 0xc0, !PT ;  /* 0x000000010bff7812 */ /* 0x000fe2000782c0ff */
[----:B------:R-:W-:-:S02]  /*3750*/  IMAD R13, R90, 0x4e, RZ ;  /* 0x0000004e5a0d7824 */ /* 0x000fc400078e02ff */
[----:B------:R-:W-:Y:S02]  /*3760*/  IMAD R141, R98, R10, R141 ;  /* 0x0000000a628d7224 */ /* 0x000fe400078e028d */
[----:B------:R-:W-:Y:S02]  /*3770*/  IMAD R11, R90, 0x27, RZ ;  /* 0x000000275a0b7824 */ /* 0x000fe400078e02ff */
[--C-:B------:R-:W-:Y:S01]  /*3780*/  @!P5 IMAD.IADD R82, R82, 0x1, -R98.reuse ;  /* 0x000000015252d824 */ /* 0x100fe200078e0a62 */
[----:B------:R-:W-:Y:S01]  /*3790*/  IADD3 R10, P5, PT, R13, R6, RZ ;  /* 0x000000060d0a7210 */ /* 0x000fe20007fbe0ff */
[--C-:B------:R-:W-:Y:S01]  /*37a0*/  @!P6 IMAD.IADD R79, R79, 0x1, -R98.reuse ;  /* 0x000000014f4fe824 */ /* 0x100fe200078e0a62 */
[----:B------:R-:W-:Y:S01]  /*37b0*/  PRMT R123, RZ, 0x7610, R123 ;  /* 0x00007610ff7b7816 */ /* 0x000fe2000000007b */
[----:B------:R-:W-:Y:S01]  /*37c0*/  @!P3 IMAD.IADD R83, R83, 0x1, -R98 ;  /* 0x000000015353b824 */ /* 0x000fe200078e0a62 */
[----:B------:R-:W-:Y:S01]  /*37d0*/  LEA.HI.X.SX32 R11, R11, R7, 0x1, P5 ;  /* 0x000000070b0b7211 */ /* 0x000fe200028f0eff */
[----:B0-----:R-:W-:Y:S01]  /*37e0*/  IMAD R9, R90, 0x50, RZ ;  /* 0x000000505a097824 */ /* 0x001fe200078e02ff */
[----:B------:R-:W-:-:S02]  /*37f0*/  SHF.R.U64 R8, R126, 0x17, RZ ;  /* 0x000000177e087819 */ /* 0x000fc400000012ff */
[C---:B------:R-:W-:Y:S01]  /*3800*/  ISETP.GT.U32.AND P6, PT, R98.reuse, R77, PT ;  /* 0x0000004d6200720c */ /* 0x040fe20003fc4070 */
[----:B------:R-:W-:Y:S01]  /*3810*/  @!P0 IMAD.IADD R81, R81, 0x1, -R98 ;  /* 0x0000000151518824 */ /* 0x000fe200078e0a62 */
[C---:B------:R-:W-:Y:S01]  /*3820*/  ISETP.GT.U32.AND P3, PT, R98.reuse, R80, PT ;  /* 0x000000506200720c */ /* 0x040fe20003f64070 */
[----:B------:R0:W2:Y:S01]  /*3830*/  @P1 LDG.E.U16 R123, desc[UR22][R10.64] ;  /* 0x000000160a7b1981 */ /* 0x0000a2000c1e1500 */
[----:B------:R-:W-:Y:S02]  /*3840*/  ISETP.GT.U32.AND P0, PT, R98, R78, PT ;  /* 0x0000004e6200720c */ /* 0x000fe40003f04070 */
[----:B------:R-:W-:Y:S02]  /*3850*/  LOP3.LUT P5, RZ, R8, 0x1, RZ, 0xc0, !PT ;  /* 0x0000000108ff7812 */ /* 0x000fe400078ac0ff */
[----:B------:R-:W-:Y:S02]  /*3860*/  IADD3 R8, P1, PT, R9, R6, RZ ;  /* 0x0000000609087210 */ /* 0x000fe40007f3e0ff */
[----:B------:R-:W-:-:S02]  /*3870*/  IABS R137, R132 ;  /* 0x0000008400897213 */ /* 0x000fc40000000000 */
[----:B------:R-:W-:Y:S02]  /*3880*/  LEA.HI.X.SX32 R9, R35, R7, 0x1, P1 ;  /* 0x0000000723097211 */ /* 0x000fe400008f0eff */
[----:B------:R-:W-:Y:S01]  /*3890*/  ISETP.GT.U32.AND P1, PT, R98, R75, PT ;  /* 0x0000004b6200720c */ /* 0x000fe20003f24070 */
[----:B------:R-:W-:Y:S01]  /*38a0*/  IMAD.HI.U32 R14, R16, R137, RZ ;  /* 0x00000089100e7227 */ /* 0x000fe200078e00ff */
[----:B------:R-:W-:-:S03]  /*38b0*/  SHF.R.U64 R12, R126, 0x16, RZ ;  /* 0x000000167e0c7819 */ /* 0x000fc600000012ff */
[----:B------:R-:W-:Y:S01]  /*38c0*/  IMAD R13, R90, 0x52, RZ ;  /* 0x000000525a0d7824 */ /* 0x000fe200078e02ff */
[----:B------:R1:W2:Y:S01]  /*38d0*/  @P5 LDG.E.U16 R114, desc[UR22][R8.64] ;  /* 0x0000001608725981 */ /* 0x0002a2000c1e1500 */
[--C-:B------:R-:W-:Y:S01]  /*38e0*/  @!P6 IMAD.IADD R77, R77, 0x1, -R98.reuse ;  /* 0x000000014d4de824 */ /* 0x100fe200078e0a62 */
[----:B------:R-:W-:Y:S01]  /*38f0*/  ISETP.GT.U32.AND P6, PT, R98, R73, PT ;  /* 0x000000496200720c */ /* 0x000fe20003fc4070 */
[----:B------:R-:W-:Y:S01]  /*3900*/  @!P3 IMAD.IADD R80, R80, 0x1, -R98 ;  /* 0x000000015050b824 */ /* 0x000fe200078e0a62 */
[----:B------:R-:W-:Y:S01]  /*3910*/  ISETP.GT.U32.AND P3, PT, R98, R76, PT ;  /* 0x0000004c6200720c */ /* 0x000fe20003f64070 */
[----:B------:R-:W-:Y:S02]  /*3920*/  IMAD.MOV R14, RZ, RZ, -R14 ;  /* 0x000000ffff0e7224 */ /* 0x000fe400078e0a0e */
[--C-:B------:R-:W-:Y:S01]  /*3930*/  @!P0 IMAD.IADD R78, R78, 0x1, -R98.reuse ;  /* 0x000000014e4e8824 */ /* 0x100fe200078e0a62 */
[----:B------:R-:W-:Y:S01]  /*3940*/  LOP3.LUT P0, RZ, R12, 0x1, RZ, 0xc0, !PT ;  /* 0x000000010cff7812 */ /* 0x000fe2000780c0ff */
[----:B0-----:R-:W-:Y:S01]  /*3950*/  IMAD R11, R90, 0x29, RZ ;  /* 0x000000295a0b7824 */ /* 0x001fe200078e02ff */
[----:B------:R-:W-:Y:S01]  /*3960*/  IADD3 R12, P5, PT, R13, R6, RZ ;  /* 0x000000060d0c7210 */ /* 0x000fe20007fbe0ff */
[----:B------:R-:W-:Y:S01]  /*3970*/  IMAD R137, R98, R14, R137 ;  /* 0x0000000e62897224 */ /* 0x000fe200078e0289 */
[----:B------:R-:W-:Y:S01]  /*3980*/  SHF.R.U64 R14, R126, 0x15, RZ ;  /* 0x000000157e0e7819 */ /* 0x000fe200000012ff */
[----:B------:R-:W-:Y:S01]  /*3990*/  @!P1 IMAD.IADD R75, R75, 0x1, -R98 ;  /* 0x000000014b4b9824 */ /* 0x000fe200078e0a62 */
[----:B------:R-:W-:Y:S01]  /*39a0*/  LEA.HI.X.SX32 R13, R11, R7, 0x1, P5 ;  /* 0x000000070b0d7211 */ /* 0x000fe200028f0eff */
[----:B------:R-:W-:Y:S01]  /*39b0*/  IMAD R11, R90, 0x54, RZ ;  /* 0x000000545a0b7824 */ /* 0x000fe200078e02ff */
[----:B------:R-:W-:-:S02]  /*39c0*/  SHF.R.U64 R10, R126, 0x14, RZ ;  /* 0x000000147e0a7819 */ /* 0x000fc400000012ff */
[----:B------:R-:W-:Y:S01]  /*39d0*/  LOP3.LUT P1, RZ, R14, 0x1, RZ, 0xc0, !PT ;  /* 0x000000010eff7812 */ /* 0x000fe2000782c0ff */
[--C-:B------:R-:W-:Y:S01]  /*39e0*/  @!P6 IMAD.IADD R73, R73, 0x1, -R98.reuse ;  /* 0x000000014949e824 */ /* 0x100fe200078e0a62 */
[----:B------:R-:W-:Y:S01]  /*39f0*/  PRMT R125, RZ, 0x7610, R125 ;  /* 0x00007610ff7d7816 */ /* 0x000fe2000000007d */
[----:B------:R-:W-:Y:S01]  /*3a00*/  @!P3 IMAD.IADD R76, R76, 0x1, -R98 ;  /* 0x000000014c4cb824 */ /* 0x000fe200078e0a62 */
[----:B------:R-:W-:Y:S02]  /*3a10*/  LOP3.LUT P5, RZ, R10, 0x1, RZ, 0xc0, !PT ;  /* 0x000000010aff7812 */ /* 0x000fe400078ac0ff */
[----:B------:R-:W-:Y:S02]  /*3a20*/  IADD3 R10, P6, PT, R11, R6, RZ ;  /* 0x000000060b0a7210 */ /* 0x000fe40007fde0ff */
[----:B------:R-:W-:Y:S01]  /*3a30*/  ISETP.GT.U32.AND P3, PT, R98, R97, PT ;  /* 0x000000616200720c */ /* 0x000fe20003f64070 */
[----:B------:R0:W2:Y:S01]  /*3a40*/  @P0 LDG.E.U16 R125, desc[UR22][R12.64] ;  /* 0x000000160c7d0981 */ /* 0x0000a2000c1e1500 */
[----:B------:R-:W-:-:S02]  /*3a50*/  LEA.HI.X.SX32 R11, R33, R7, 0x1, P6 ;  /* 0x00000007210b7211 */ /* 0x000fc400030f0eff */
[C---:B------:R-:W-:Y:S02]  /*3a60*/  ISETP.GT.U32.AND P0, PT, R98.reuse, R107, PT ;  /* 0x0000006b6200720c */ /* 0x040fe40003f04070 */
[----:B------:R-:W-:Y:S01]  /*3a70*/  ISETP.GT.U32.AND P6, PT, R98, R101, PT ;  /* 0x000000656200720c */ /* 0x000fe20003fc4070 */
[----:B------:R3:W2:Y:S01]  /*3a80*/  @P1 LDG.E.U16 R116, desc[UR22][R10.64] ;  /* 0x000000160a741981 */ /* 0x0006a2000c1e1500 */
[----:B------:R-:W-:Y:S01]  /*3a90*/  IMAD R15, R90, 0x56, RZ ;  /* 0x000000565a0f7824 */ /* 0x000fe200078e02ff */
[----:B------:R-:W-:Y:S01]  /*3aa0*/  ISETP.GT.U32.AND P1, PT, R98, R103, PT ;  /* 0x000000676200720c */ /* 0x000fe20003f24070 */
[----:B-1----:R-:W-:Y:S01]  /*3ab0*/  IMAD R9, R90, 0x2b, RZ ;  /* 0x0000002b5a097824 */ /* 0x002fe200078e02ff */
[----:B0-----:R-:W-:Y:S02]  /*3ac0*/  SHF.R.U64 R12, R126, 0x13, RZ ;  /* 0x000000137e0c7819 */ /* 0x001fe400000012ff */
[----:B------:R-:W-:Y:S01]  /*3ad0*/  @!P3 IMAD.IADD R97, R97, 0x1, -R98 ;  /* 0x000000016161b824 */ /* 0x000fe200078e0a62 */
[----:B------:R-:W-:Y:S01]  /*3ae0*/  IADD3 R8, P3, PT, R15, R6, RZ ;  /* 0x000000060f087210 */ /* 0x000fe20007f7e0ff */
[----:B------:R-:W-:-:S02]  /*3af0*/  IMAD R15, R90, 0x58, RZ ;  /* 0x000000585a0f7824 */ /* 0x000fc400078e02ff */
[--C-:B------:R-:W-:Y:S01]  /*3b00*/  @!P0 IMAD.IADD R107, R107, 0x1, -R98.reuse ;  /* 0x000000016b6b8824 */ /* 0x100fe200078e0a62 */
[----:B------:R-:W-:Y:S01]  /*3b10*/  LEA.HI.X.SX32 R9, R9, R7, 0x1, P3 ;  /* 0x0000000709097211 */ /* 0x000fe200018f0eff */
[--C-:B------:R-:W-:Y:S01]  /*3b20*/  @!P6 IMAD.IADD R101, R101, 0x1, -R98.reuse ;  /* 0x000000016565e824 */ /* 0x100fe200078e0a62 */
[----:B------:R-:W-:Y:S02]  /*3b30*/  ISETP.GT.U32.AND P0, PT, R98, R111, PT ;  /* 0x0000006f6200720c */ /* 0x000fe40003f04070 */
[----:B------:R-:W-:Y:S02]  /*3b40*/  LOP3.LUT P3, RZ, R12, 0x1, RZ, 0xc0, !PT ;  /* 0x000000010cff7812 */ /* 0x000fe4000786c0ff */
[----:B------:R-:W-:Y:S02]  /*3b50*/  SHF.R.U64 R13, R126, 0x12, RZ ;  /* 0x000000127e0d7819 */ /* 0x000fe400000012ff */
[----:B------:R-:W-:Y:S01]  /*3b60*/  IADD3 R12, P6, PT, R15, R6, RZ ;  /* 0x000000060f0c7210 */ /* 0x000fe20007fde0ff */
[----:B------:R-:W-:Y:S01]  /*3b70*/  @!P1 IMAD.IADD R103, R103, 0x1, -R98 ;  /* 0x0000000167679824 */ /* 0x000fe200078e0a62 */
[----:B------:R-:W-:-:S02]  /*3b80*/  LOP3.LUT P1, RZ, R13, 0x1, RZ, 0xc0, !PT ;  /* 0x000000010dff7812 */ /* 0x000fc4000782c0ff */
[----:B------:R-:W-:Y:S02]  /*3b90*/  LEA.HI.X.SX32 R13, R31, R7, 0x1, P6 ;  /* 0x000000071f0d7211 */ /* 0x000fe400030f0eff */
[----:B------:R-:W-:Y:S02]  /*3ba0*/  PRMT R127, RZ, 0x7610, R127 ;  /* 0x00007610ff7f7816 */ /* 0x000fe4000000007f */
[----:B------:R-:W-:Y:S01]  /*3bb0*/  ISETP.GT.U32.AND P6, PT, R98, R96, PT ;  /* 0x000000606200720c */ /* 0x000fe20003fc4070 */
[----:B---3--:R-:W-:Y:S01]  /*3bc0*/  IMAD R11, R90, 0x5a, RZ ;  /* 0x0000005a5a0b7824 */ /* 0x008fe200078e02ff */
[----:B------:R-:W-:Y:S01]  /*3bd0*/  SHF.R.U64 R10, R126, 0x11, RZ ;  /* 0x000000117e0a7819 */ /* 0x000fe200000012ff */
[----:B------:R-:W-:Y:S01]  /*3be0*/  @!P0 IMAD.IADD R111, R111, 0x1, -R98 ;  /* 0x000000016f6f8824 */ /* 0x000fe200078e0a62 */
[----:B------:R0:W3:Y:S02]  /*3bf0*/  @P5 LDG.E.U16 R127, desc[UR22][R8.64] ;  /* 0x00000016087f5981 */ /* 0x0000e4000c1e1500 */
[----:B------:R-:W-:-:S02]  /*3c00*/  LOP3.LUT P0, RZ, R10, 0x1, RZ, 0xc0, !PT ;  /* 0x000000010aff7812 */ /* 0x000fc4000780c0ff */
[----:B------:R1:W2:Y:S01]  /*3c10*/  @P3 LDG.E.U16 R118, desc[UR22][R12.64] ;  /* 0x000000160c763981 */ /* 0x0002a2000c1e1500 */
[----:B------:R-:W-:Y:S01]  /*3c20*/  IADD3 R10, P3, PT, R11, R6, RZ ;  /* 0x000000060b0a7210 */ /* 0x000fe20007f7e0ff */
[C---:B------:R-:W-:Y:S02]  /*3c30*/  IMAD R15, R90.reuse, 0x5c, RZ ;  /* 0x0000005c5a0f7824 */ /* 0x040fe400078e02ff */
[----:B0-----:R-:W-:Y:S02]  /*3c40*/  IMAD R9, R90, 0x2d, RZ ;  /* 0x0000002d5a097824 */ /* 0x001fe400078e02ff */
[----:B------:R-:W-:Y:S01]  /*3c50*/  VIADD R8, R4, 0xffffffff ;  /* 0xffffffff04087836 */ /* 0x000fe20000000000 */
[----:B------:R-:W-:Y:S01]  /*3c60*/  PRMT R129, RZ, 0x7610, R129 ;  /* 0x00007610ff817816 */ /* 0x000fe20000000081 */
[----:B------:R-:W-:Y:S01]  /*3c70*/  @!P6 IMAD.IADD R96, R96, 0x1, -R98 ;  /* 0x000000016060e824 */ /* 0x000fe200078e0a62 */
[----:B------:R-:W-:Y:S02]  /*3c80*/  LEA.HI.X.SX32 R11, R9, R7, 0x1, P3 ;  /* 0x00000007090b7211 */ /* 0x000fe400018f0eff */
[----:B------:R-:W-:-:S02]  /*3c90*/  ISETP.GE.U32.AND P3, PT, R8, 0x7fffffc0, PT ;  /* 0x7fffffc00800780c */ /* 0x000fc40003f66070 */
[----:B------:R-:W-:Y:S01]  /*3ca0*/  IADD3 R8, P6, PT, R15, R6, RZ ;  /* 0x000000060f087210 */ /* 0x000fe20007fde0ff */
[----:B------:R0:W2:Y:S01]  /*3cb0*/  @P1 LDG.E.U16 R129, desc[UR22][R10.64] ;  /* 0x000000160a811981 */ /* 0x0000a2000c1e1500 */
[----:B------:R-:W-:Y:S02]  /*3cc0*/  IABS R143, R136 ;  /* 0x00000088008f7213 */ /* 0x000fe40000000000 */
[----:B------:R-:W-:Y:S02]  /*3cd0*/  LEA.HI.X.SX32 R9, R29, R7, 0x1, P6 ;  /* 0x000000071d097211 */ /* 0x000fe400030f0eff */
[----:B------:R-:W-:Y:S01]  /*3ce0*/  ISETP.GT.U32.AND P1, PT, R98, R105, PT ;  /* 0x000000696200720c */ /* 0x000fe20003f24070 */
[----:B------:R-:W-:Y:S01]  /*3cf0*/  IMAD.HI.U32 R16, R16, R143, RZ ;  /* 0x0000008f10107227 */ /* 0x000fe200078e00ff */
[C---:B------:R-:W-:Y:S01]  /*3d00*/  ISETP.GT.U32.AND P6, PT, R98.reuse, R139, PT ;  /* 0x0000008b6200720c */ /* 0x040fe20003fc4070 */
[----:B------:R0:W2:Y:S01]  /*3d10*/  @P0 LDG.E.U16 R120, desc[UR22][R8.64] ;  /* 0x0000001608780981 */ /* 0x0000a2000c1e1500 */
[----:B------:R-:W-:Y:S01]  /*3d20*/  ISETP.GT.U32.AND P0, PT, R98, R137, PT ;  /* 0x000000896200720c */ /* 0x000fe20003f04070 */
[----:B------:R-:W-:-:S02]  /*3d30*/  IMAD.MOV R16, RZ, RZ, -R16 ;  /* 0x000000ffff107224 */ /* 0x000fc400078e0a10 */
[----:B------:R-:W-:Y:S01]  /*3d40*/  IMAD R45, R90, 0x62, RZ ;  /* 0x000000625a2d7824 */ /* 0x000fe200078e02ff */
[C---:B------:R-:W-:Y:S01]  /*3d50*/  ISETP.GT.U32.AND P5, PT, R98.reuse, R99, PT ;  /* 0x000000636200720c */ /* 0x040fe20003fa4070 */
[----:B------:R-:W-:Y:S02]  /*3d60*/  IMAD R143, R98, R16, R143 ;  /* 0x00000010628f7224 */ /* 0x000fe400078e028f */
[C---:B------:R-:W-:Y:S02]  /*3d70*/  IMAD R47, R90.reuse, 0x5e, RZ ;  /* 0x0000005e5a2f7824 */ /* 0x040fe400078e02ff */
[C---:B------:R-:W-:Y:S02]  /*3d80*/  IMAD R43, R90.reuse, 0x60, RZ ;  /* 0x000000605a2b7824 */ /* 0x040fe400078e02ff */
[C---:B------:R-:W-:Y:S02]  /*3d90*/  IMAD R31, R90.reuse, 0x68, RZ ;  /* 0x000000685a1f7824 */ /* 0x040fe400078e02ff */
[----:B-1----:R-:W-:-:S02]  /*3da0*/  IMAD R13, R90, 0x2f, RZ ;  /* 0x0000002f5a0d7824 */ /* 0x002fc400078e02ff */
[C---:B------:R-:W-:Y:S02]  /*3db0*/  IMAD R33, R90.reuse, 0x64, RZ ;  /* 0x000000645a217824 */ /* 0x040fe400078e02ff */
[C---:B------:R-:W-:Y:S02]  /*3dc0*/  IMAD R35, R90.reuse, 0x66, RZ ;  /* 0x000000665a237824 */ /* 0x040fe400078e02ff */
[----:B------:R-:W-:Y:S01]  /*3dd0*/  IMAD R135, R90, 0x37, RZ ;  /* 0x000000375a877824 */ /* 0x000fe200078e02ff */
[----:B------:R-:W-:Y:S01]  /*3de0*/  SHF.R.U64 R12, R126, 0x10, RZ ;  /* 0x000000107e0c7819 */ /* 0x000fe200000012ff */
[--C-:B------:R-:W-:Y:S01]  /*3df0*/  @!P1 IMAD.IADD R105, R105, 0x1, -R98.reuse ;  /* 0x0000000169699824 */ /* 0x100fe200078e0a62 */
[C---:B------:R-:W-:Y:S01]  /*3e00*/  ISETP.GT.U32.AND P1, PT, R98.reuse, R141, PT ;  /* 0x0000008d6200720c */ /* 0x040fe20003f24070 */
[--C-:B------:R-:W-:Y:S01]  /*3e10*/  @!P6 IMAD.IADD R139, R139, 0x1, -R98.reuse ;  /* 0x000000018b8be824 */ /* 0x100fe200078e0a62 */
[C---:B------:R-:W-:Y:S01]  /*3e20*/  ISETP.GT.U32.AND P6, PT, R98.reuse, R143, PT ;  /* 0x0000008f6200720c */ /* 0x040fe20003fc4070 */
[--C-:B------:R-:W-:Y:S01]  /*3e30*/  @!P0 IMAD.IADD R137, R137, 0x1, -R98.reuse ;  /* 0x0000000189898824 */ /* 0x100fe200078e0a62 */
[----:B------:R-:W-:Y:S01]  /*3e40*/  ISETP.GT.U32.AND P0, PT, R98, R94, PT ;  /* 0x0000005e6200720c */ /* 0x000fe20003f04070 */
[----:B0-----:R-:W-:Y:S01]  /*3e50*/  IMAD R11, R90, 0x31, RZ ;  /* 0x000000315a0b7824 */ /* 0x001fe200078e02ff */
[----:B------:R-:W-:Y:S01]  /*3e60*/  SHF.R.U64 R124, R126, 0xf, RZ ;  /* 0x0000000f7e7c7819 */ /* 0x000fe200000012ff */
[----:B------:R0:W2:Y:S06]  /*3e70*/  @!P3 LDG.E.U16 R122, desc[UR22][R6.64] ;  /* 0x00000016067ab981 */ /* 0x0000ac000c1e1500 */
[--C-:B------:R-:W-:Y:S01]  /*3e80*/  @!P1 IMAD.IADD R141, R141, 0x1, -R98.reuse ;  /* 0x000000018d8d9824 */ /* 0x100fe200078e0a62 */
[-C--:B------:R-:W-:Y:S01]  /*3e90*/  IADD3 R44, P1, PT, R45, R6.reuse, RZ ;  /* 0x000000062d2c7210 */ /* 0x080fe20007f3e0ff */
[--C-:B------:R-:W-:Y:S01]  /*3ea0*/  @!P6 IMAD.IADD R143, R143, 0x1, -R98.reuse ;  /* 0x000000018f8fe824 */ /* 0x100fe200078e0a62 */
[-C--:B------:R-:W-:Y:S01]  /*3eb0*/  IADD3 R46, P6, PT, R47, R6.reuse, RZ ;  /* 0x000000062f2e7210 */ /* 0x080fe20007fde0ff */
[----:B------:R-:W-:Y:S01]  /*3ec0*/  @!P0 IMAD.IADD R94, R94, 0x1, -R98 ;  /* 0x000000015e5e8824 */ /* 0x000fe200078e0a62 */
[----:B------:R-:W-:-:S02]  /*3ed0*/  IADD3 R42, P0, PT, R43, R6, RZ ;  /* 0x000000062b2a7210 */ /* 0x000fc40007f1e0ff */
[-C--:B------:R-:W-:Y:S02]  /*3ee0*/  LEA.HI.X.SX32 R45, R11, R7.reuse, 0x1, P1 ;  /* 0x000000070b2d7211 */ /* 0x080fe400008f0eff */
[-C--:B------:R-:W-:Y:S01]  /*3ef0*/  IADD3 R30, P1, PT, R31, R6.reuse, RZ ;  /* 0x000000061f1e7210 */ /* 0x080fe20007f3e0ff */
[C---:B------:R-:W-:Y:S01]  /*3f00*/  IMAD R9, R90.reuse, 0x33, RZ ;  /* 0x000000335a097824 */ /* 0x040fe200078e02ff */
[-C--:B------:R-:W-:Y:S01]  /*3f10*/  LEA.HI.X.SX32 R47, R13, R7.reuse, 0x1, P6 ;  /* 0x000000070d2f7211 */ /* 0x080fe200030f0eff */
[----:B------:R-:W-:Y:S01]  /*3f20*/  IMAD R29, R90, 0x6a, RZ ;  /* 0x0000006a5a1d7824 */ /* 0x000fe200078e02ff */
[-C--:B------:R-:W-:Y:S02]  /*3f30*/  IADD3 R32, P6, PT, R33, R6.reuse, RZ ;  /* 0x0000000621207210 */ /* 0x080fe40007fde0ff */
[----:B------:R-:W-:Y:S02]  /*3f40*/  LEA.HI.X.SX32 R43, R21, R7, 0x1, P0 ;  /* 0x00000007152b7211 */ /* 0x000fe400000f0eff */
[----:B------:R-:W-:-:S02]  /*3f50*/  IADD3 R34, P0, PT, R35, R6, RZ ;  /* 0x0000000623227210 */ /* 0x000fc40007f1e0ff */
[-C--:B------:R-:W-:Y:S01]  /*3f60*/  LEA.HI.X.SX32 R31, R19, R7.reuse, 0x1, P1 ;  /* 0x00000007131f7211 */ /* 0x080fe200008f0eff */
[----:B------:R-:W-:Y:S01]  /*3f70*/  @!P5 IMAD.IADD R99, R99, 0x1, -R98 ;  /* 0x000000016363d824 */ /* 0x000fe200078e0a62 */
[-C--:B------:R-:W-:Y:S01]  /*3f80*/  IADD3 R10, P1, PT, R179, R6.reuse, RZ ;  /* 0x00000006b30a7210 */ /* 0x080fe20007f3e0ff */
[----:B------:R-:W-:Y:S01]  /*3f90*/  IMAD R15, R90, 0x35, RZ ;  /* 0x000000355a0f7824 */ /* 0x000fe200078e02ff */
[----:B------:R-:W-:Y:S02]  /*3fa0*/  LEA.HI.X.SX32 R33, R23, R7, 0x1, P6 ;  /* 0x0000000717217211 */ /* 0x000fe400030f0eff */
[----:B------:R-:W-:Y:S02]  /*3fb0*/  ISETP.GT.U32.AND P5, PT, R98, R95, PT ;  /* 0x0000005f6200720c */ /* 0x000fe40003fa4070 */
[----:B------:R-:W-:Y:S02]  /*3fc0*/  IADD3 R28, P6, PT, R29, R6, RZ ;  /* 0x000000061d1c7210 */ /* 0x000fe40007fde0ff */
[----:B------:R-:W-:-:S02]  /*3fd0*/  LEA.HI.X.SX32 R35, R9, R7, 0x1, P0 ;  /* 0x0000000709237211 */ /* 0x000fc400000f0eff */
[-C--:B------:R-:W-:Y:S02]  /*3fe0*/  IADD3 R14, P0, PT, R177, R6.reuse, RZ ;  /* 0x00000006b10e7210 */ /* 0x080fe40007f1e0ff */
[-C--:B------:R-:W-:Y:S02]  /*3ff0*/  LEA.HI.X.SX32 R11, R135, R7.reuse, 0x1, P1 ;  /* 0x00000007870b7211 */ /* 0x080fe400008f0eff */
[-C--:B------:R-:W-:Y:S02]  /*4000*/  IADD3 R18, P1, PT, R185, R6.reuse, RZ ;  /* 0x00000006b9127210 */ /* 0x080fe40007f3e0ff */
[-C--:B------:R-:W-:Y:S02]  /*4010*/  LEA.HI.X.SX32 R29, R15, R7.reuse, 0x1, P6 ;  /* 0x000000070f1d7211 */ /* 0x080fe400030f0eff */
[----:B------:R-:W-:Y:S02]  /*4020*/  LEA.HI.X.SX32 R15, R17, R7, 0x1, P0 ;  /* 0x00000007110f7211 */ /* 0x000fe400000f0eff */
[----:B------:R-:W-:-:S02]  /*4030*/  IADD3 R8, P0, PT, R183, R6, RZ ;  /* 0x00000006b7087210 */ /* 0x000fc40007f1e0ff */
[-C--:B------:R-:W-:Y:S02]  /*4040*/  IADD3 R16, P6, PT, R181, R6.reuse, RZ ;  /* 0x00000006b5107210 */ /* 0x080fe40007fde0ff */
[-C--:B------:R-:W-:Y:S02]  /*4050*/  LEA.HI.X.SX32 R19, R25, R7.reuse, 0x1, P1 ;  /* 0x0000000719137211 */ /* 0x080fe400008f0eff */
[-C--:B------:R-:W-:Y:S02]  /*4060*/  IADD3 R26, P1, PT, R191, R6.reuse, RZ ;  /* 0x00000006bf1a7210 */ /* 0x080fe40007f3e0ff */
[-C--:B------:R-:W-:Y:S02]  /*4070*/  LEA.HI.X.SX32 R9, R169, R7.reuse, 0x1, P0 ;  /* 0x00000007a9097211 */ /* 0x080fe400000f0eff */
[-C--:B------:R-:W-:Y:S02]  /*4080*/  LEA.HI.X.SX32 R17, R27, R7.reuse, 0x1, P6 ;  /* 0x000000071b117211 */ /* 0x080fe400030f0eff */
[----:B------:R-:W-:Y:S01]  /*4090*/  IADD3 R20, P0, PT, R189, R6, RZ ;  /* 0x00000006bd147210 */ /* 0x000fe20007f1e0ff */
[----:B------:R-:W-:Y:S01]  /*40a0*/  @!P5 IMAD.IADD R95, R95, 0x1, -R98 ;  /* 0x000000015f5fd824 */ /* 0x000fe200078e0a62 */
[----:B------:R-:W-:-:S02]  /*40b0*/  LEA.HI.X.SX32 R27, R173, R7, 0x1, P1 ;  /* 0x00000007ad1b7211 */ /* 0x000fc400008f0eff */
[-C--:B------:R-:W-:Y:S02]  /*40c0*/  IADD3 R24, P1, PT, R195, R6.reuse, RZ ;  /* 0x00000006c3187210 */ /* 0x080fe40007f3e0ff */
[----:B------:R-:W-:Y:S02]  /*40d0*/  LOP3.LUT P5, RZ, R12, 0x1, RZ, 0xc0, !PT ;  /* 0x000000010cff7812 */ /* 0x000fe400078ac0ff */
[-C--:B------:R-:W-:Y:S02]  /*40e0*/  LEA.HI.X.SX32 R21, R133, R7.reuse, 0x1, P0 ;  /* 0x0000000785157211 */ /* 0x080fe400000f0eff */
[----:B------:R-:W-:Y:S02]  /*40f0*/  IADD3 R22, P0, PT, R193, R6, RZ ;  /* 0x00000006c1167210 */ /* 0x000fe40007f1e0ff */
[----:B------:R-:W-:Y:S02]  /*4100*/  LEA.HI.X.SX32 R25, R175, R7, 0x1, P1 ;  /* 0x00000007af197211 */ /* 0x000fe400008f0eff */
[----:B------:R-:W-:-:S02]  /*4110*/  LOP3.LUT P1, RZ, R124, 0x1, RZ, 0xc0, !PT ;  /* 0x000000017cff7812 */ /* 0x000fc4000782c0ff */
[----:B------:R-:W-:Y:S02]  /*4120*/  SHF.R.U64 R124, R126, 0xe, RZ ;  /* 0x0000000e7e7c7819 */ /* 0x000fe400000012ff */
[----:B------:R-:W-:Y:S02]  /*4130*/  LEA.HI.X.SX32 R23, R131, R7, 0x1, P0 ;  /* 0x0000000783177211 */ /* 0x000fe400000f0eff */
[----:B------:R-:W-:Y:S02]  /*4140*/  PRMT R131, RZ, 0x7610, R131 ;  /* 0x00007610ff837816 */ /* 0x000fe40000000083 */
[----:B------:R-:W-:Y:S02]  /*4150*/  LOP3.LUT P3, RZ, R124, 0x1, RZ, 0xc0, !PT ;  /* 0x000000017cff7812 */ /* 0x000fe4000786c0ff */
[----:B------:R-:W-:Y:S02]  /*4160*/  SHF.R.U64 R128, R126, 0xd, RZ ;  /* 0x0000000d7e807819 */ /* 0x000fe400000012ff */
[----:B------:R-:W-:Y:S01]  /*4170*/  PRMT R124, RZ, 0x7610, R124 ;  /* 0x00007610ff7c7816 */ /* 0x000fe2000000007c */
[----:B------:R1:W2:Y:S01]  /*4180*/  @P5 LDG.E.U16 R131, desc[UR22][R46.64] ;  /* 0x000000162e835981 */ /* 0x0002a2000c1e1500 */
[----:B------:R-:W-:-:S02]  /*4190*/  LOP3.LUT P5, RZ, R128, 0x1, RZ, 0xc0, !PT ;  /* 0x0000000180ff7812 */ /* 0x000fc400078ac0ff */
[----:B------:R-:W-:Y:S02]  /*41a0*/  SHF.R.U64 R128, R126, 0xc, RZ ;  /* 0x0000000c7e807819 */ /* 0x000fe400000012ff */
[----:B------:R-:W-:Y:S01]  /*41b0*/  PRMT R133, RZ, 0x7610, R133 ;  /* 0x00007610ff857816 */ /* 0x000fe20000000085 */
[----:B------:R5:W2:Y:S01]  /*41c0*/  @P1 LDG.E.U16 R124, desc[UR22][R42.64] ;  /* 0x000000162a7c1981 */ /* 0x000aa2000c1e1500 */
[----:B------:R-:W-:Y:S02]  /*41d0*/  IADD3 R12, P6, PT, R187, R6, RZ ;  /* 0x00000006bb0c7210 */ /* 0x000fe40007fde0ff */
[----:B------:R-:W-:Y:S02]  /*41e0*/  LOP3.LUT P1, RZ, R128, 0x1, RZ, 0xc0, !PT ;  /* 0x0000000180ff7812 */ /* 0x000fe4000782c0ff */
[----:B0-----:R-:W-:Y:S01]  /*41f0*/  SHF.R.U64 R6, R126, 0xb, RZ ;  /* 0x0000000b7e067819 */ /* 0x001fe200000012ff */
[----:B------:R-:W2:Y:S01]  /*4200*/  @P3 LDG.E.U16 R133, desc[UR22][R44.64] ;  /* 0x000000162c853981 */ /* 0x000ea2000c1e1500 */
[----:B-1----:R-:W-:-:S02]  /*4210*/  PRMT R46, RZ, 0x7610, R46 ;  /* 0x00007610ff2e7816 */ /* 0x002fc4000000002e */
[----:B------:R-:W-:Y:S02]  /*4220*/  LOP3.LUT P3, RZ, R6, 0x1, RZ, 0xc0, !PT ;  /* 0x0000000106ff7812 */ /* 0x000fe4000786c0ff */
[----:B------:R-:W-:Y:S02]  /*4230*/  SHF.R.U64 R6, R126, 0xa, RZ ;  /* 0x0000000a7e067819 */ /* 0x000fe400000012ff */
[----:B-----5:R-:W-:Y:S01]  /*4240*/  PRMT R43, RZ, 0x7610, R43 ;  /* 0x00007610ff2b7816 */ /* 0x020fe2000000002b */
[----:B------:R0:W5:Y:S01]  /*4250*/  @P5 LDG.E.U16 R46, desc[UR22][R32.64] ;  /* 0x00000016202e5981 */ /* 0x000162000c1e1500 */
[----:B------:R-:W-:Y:S02]  /*4260*/  LOP3.LUT P5, RZ, R6, 0x1, RZ, 0xc0, !PT ;  /* 0x0000000106ff7812 */ /* 0x000fe400078ac0ff */
[----:B------:R-:W-:Y:S02]  /*4270*/  SHF.R.U64 R6, R126, 0x9, RZ ;  /* 0x000000097e067819 */ /* 0x000fe400000012ff */
[----:B------:R-:W-:Y:S01]  /*4280*/  PRMT R42, RZ, 0x7610, R42 ;  /* 0x00007610ff2a7816 */ /* 0x000fe2000000002a */
[----:B------:R-:W5:Y:S01]  /*4290*/  @P1 LDG.E.U16 R43, desc[UR22][R34.64] ;  /* 0x00000016222b1981 */ /* 0x000f62000c1e1500 */
[----:B------:R-:W-:-:S02]  /*42a0*/  LOP3.LUT P1, RZ, R6, 0x1, RZ, 0xc0, !PT ;  /* 0x0000000106ff7812 */ /* 0x000fc4000782c0ff */
[----:B------:R-:W-:Y:S02]  /*42b0*/  SHF.R.U64 R6, R126, 0x8, RZ ;  /* 0x000000087e067819 */ /* 0x000fe400000012ff */
[----:B0-----:R-:W-:Y:S01]  /*42c0*/  PRMT R33, RZ, 0x7610, R33 ;  /* 0x00007610ff217816 */ /* 0x001fe20000000021 */
[----:B------:R0:W2:Y:S01]  /*42d0*/  @P3 LDG.E.U16 R42, desc[UR22][R30.64] ;  /* 0x000000161e2a3981 */ /* 0x0000a2000c1e1500 */
[----:B------:R-:W-:Y:S02]  /*42e0*/  LOP3.LUT P3, RZ, R6, 0x1, RZ, 0xc0, !PT ;  /* 0x0000000106ff7812 */ /* 0x000fe4000786c0ff */
[----:B------:R-:W-:Y:S02]  /*42f0*/  SHF.R.U64 R6, R126, 0x7, RZ ;  /* 0x000000077e067819 */ /* 0x000fe400000012ff */
[----:B------:R-:W-:Y:S01]  /*4300*/  PRMT R32, RZ, 0x7610, R32 ;  /* 0x00007610ff207816 */ /* 0x000fe20000000020 */
[----:B------:R-:W2:Y:S01]  /*4310*/  @P5 LDG.E.U16 R33, desc[UR22][R28.64] ;  /* 0x000000161c215981 */ /* 0x000ea2000c1e1500 */
[----:B------:R-:W-:-:S02]  /*4320*/  LOP3.LUT P5, RZ, R6, 0x1, RZ, 0xc0, !PT ;  /* 0x0000000106ff7812 */ /* 0x000fc400078ac0ff */
[----:B------:R-:W-:Y:S02]  /*4330*/  SHF.R.U64 R6, R126, 0x6, RZ ;  /* 0x000000067e067819 */ /* 0x000fe400000012ff */
[----:B0-----:R-:W-:Y:S01]  /*4340*/  PRMT R31, RZ, 0x7610, R31 ;  /* 0x00007610ff1f7816 */ /* 0x001fe2000000001f */
[----:B------:R-:W2:Y:S01]  /*4350*/  @P1 LDG.E.U16 R32, desc[UR22][R14.64] ;  /* 0x000000160e201981 */ /* 0x000ea2000c1e1500 */
[----:B------:R-:W-:Y:S02]  /*4360*/  LOP3.LUT P1, RZ, R6, 0x1, RZ, 0xc0, !PT ;  /* 0x0000000106ff7812 */ /* 0x000fe4000782c0ff */
[----:B------:R-:W-:Y:S02]  /*4370*/  SHF.R.U64 R6, R126, 0x5, RZ ;  /* 0x000000057e067819 */ /* 0x000fe400000012ff */
[----:B------:R-:W-:Y:S01]  /*4380*/  PRMT R34, RZ, 0x7610, R34 ;  /* 0x00007610ff227816 */ /* 0x000fe20000000022 */
[----:B------:R-:W2:Y:S01]  /*4390*/  @P3 LDG.E.U16 R31, desc[UR22][R10.64] ;  /* 0x000000160a1f3981 */ /* 0x000ea2000c1e1500 */
[----:B------:R-:W-:-:S02]  /*43a0*/  LOP3.LUT P3, RZ, R6, 0x1, RZ, 0xc0, !PT ;  /* 0x0000000106ff7812 */ /* 0x000fc4000786c0ff */
[----:B------:R-:W-:Y:S02]  /*43b0*/  SHF.R.U64 R6, R126, 0x4, RZ ;  /* 0x000000047e067819 */ /* 0x000fe400000012ff */
[----:B------:R-:W-:Y:S01]  /*43c0*/  PRMT R35, RZ, 0x7610, R35 ;  /* 0x00007610ff237816 */ /* 0x000fe20000000023 */
[----:B------:R-:W2:Y:S01]  /*43d0*/  @P5 LDG.E.U16 R34, desc[UR22][R16.64] ;  /* 0x0000001610225981 */ /* 0x000ea2000c1e1500 */
[----:B------:R-:W-:Y:S02]  /*43e0*/  LOP3.LUT P5, RZ, R6, 0x1, RZ, 0xc0, !PT ;  /* 0x0000000106ff7812 */ /* 0x000fe400078ac0ff */
[----:B------:R-:W-:Y:S02]  /*43f0*/  SHF.R.U64 R6, R126, 0x3, RZ ;  /* 0x000000037e067819 */ /* 0x000fe400000012ff */
[----:B------:R0:W2:Y:S02]  /*4400*/  @P1 LDG.E.U16 R35, desc[UR22][R8.64] ;  /* 0x0000001608231981 */ /* 0x0000a4000c1e1500 */
[----:B------:R-:W-:-:S02]  /*4410*/  LOP3.LUT P1, RZ, R6, 0x1, RZ, 0xc0, !PT ;  /* 0x0000000106ff7812 */ /* 0x000fc4000782c0ff */
[----:B------:R-:W-:Y:S02]  /*4420*/  PRMT R44, RZ, 0x7610, R44 ;  /* 0x00007610ff2c7816 */ /* 0x000fe4000000002c */
[----:B------:R-:W-:Y:S02]  /*4430*/  SHF.R.U64 R6, R126, 0x2, RZ ;  /* 0x000000027e067819 */ /* 0x000fe400000012ff */
[----:B------:R-:W-:Y:S02]  /*4440*/  PRMT R47, RZ, 0x7610, R47 ;  /* 0x00007610ff2f7816 */ /* 0x000fe4000000002f */
[----:B------:R-:W2:Y:S01]  /*4450*/  @P3 LDG.E.U16 R44, desc[UR22][R18.64] ;  /* 0x00000016122c3981 */ /* 0x000ea2000c1e1500 */
[----:B------:R-:W-:Y:S02]  /*4460*/  LOP3.LUT P3, RZ, R6, 0x1, RZ, 0xc0, !PT ;  /* 0x0000000106ff7812 */ /* 0x000fe4000786c0ff */
[----:B------:R-:W-:Y:S02]  /*4470*/  SHF.R.U64 R6, R126, 0x1, RZ ;  /* 0x000000017e067819 */ /* 0x000fe400000012ff */
[----:B------:R-:W2:Y:S02]  /*4480*/  @P1 LDG.E.U16 R47, desc[UR22][R20.64] ;  /* 0x00000016142f1981 */ /* 0x000ea4000c1e1500 */
[----:B------:R-:W-:-:S02]  /*4490*/  LOP3.LUT P1, RZ, R6, 0x1, RZ, 0xc0, !PT ;  /* 0x0000000106ff7812 */ /* 0x000fc4000782c0ff */
[----:B------:R-:W-:Y:S02]  /*44a0*/  PRMT R45, RZ, 0x7610, R45 ;  /* 0x00007610ff2d7816 */ /* 0x000fe4000000002d */
[----:B------:R-:W-:Y:S02]  /*44b0*/  PRMT R126, RZ, 0x7610, R126 ;  /* 0x00007610ff7e7816 */ /* 0x000fe4000000007e */
[----:B------:R-:W-:Y:S02]  /*44c0*/  PRMT R128, RZ, 0x7610, R128 ;  /* 0x00007610ff807816 */ /* 0x000fe40000000080 */
[----:B------:R-:W-:Y:S02]  /*44d0*/  PRMT R135, RZ, 0x7610, R135 ;  /* 0x00007610ff877816 */ /* 0x000fe40000000087 */
[----:B------:R-:W-:Y:S01]  /*44e0*/  LEA.HI.X.SX32 R13, R171, R7, 0x1, P6 ;  /* 0x00000007ab0d7211 */ /* 0x000fe200030f0eff */
[----:B------:R-:W2:Y:S04]  /*44f0*/  @P3 LDG.E.U16 R126, desc[UR22][R26.64] ;  /* 0x000000161a7e3981 */ /* 0x000ea8000c1e1500 */
[----:B------:R1:W2:Y:S04]  /*4500*/  @P5 LDG.E.U16 R45, desc[UR22][R12.64] ;  /* 0x000000160c2d5981 */ /* 0x0002a8000c1e1500 */
[----:B------:R4:W2:Y:S04]  /*4510*/  @P1 LDG.E.U16 R128, desc[UR22][R22.64] ;  /* 0x0000001616801981 */ /* 0x0008a8000c1e1500 */
[----:B------:R0:W2:Y:S01]  /*4520*/  @!P4 LDG.E.U16 R135, desc[UR22][R24.64] ;  /* 0x000000161887c981 */ /* 0x0000a2000c1e1500 */
[----:B------:R-:W-:-:S13]  /*4530*/  ISETP.GT.U32.AND P0, PT, R98, R92, PT ;  /* 0x0000005c6200720c */ /* 0x000fda0003f04070 */
[----:B------:R-:W-:Y:S01]  /*4540*/  @!P0 IMAD.IADD R92, R92, 0x1, -R98 ;  /* 0x000000015c5c8824 */ /* 0x000fe200078e0a62 */
        /* <DEDUP_REMOVED lines=8> */
[C---:B------:R-:W-:Y:S02]  /*45d0*/  ISETP.GT.U32.AND P0, PT, R98.reuse, R80, PT ;  /* 0x000000506200720c */ /* 0x040fe40003f04070 */
[----:B------:R-:W-:-:S11]  /*45e0*/  ISETP.GT.U32.AND P6, PT, R98, R93, PT ;  /* 0x0000005d6200720c */ /* 0x000fd60003fc4070 */
[--C-:B------:R-:W-:Y:S01]  /*45f0*/  @!P0 IMAD.IADD R80, R80, 0x1, -R98.reuse ;  /* 0x0000000150508824 */ /* 0x100fe200078e0a62 */
[C---:B------:R-:W-:Y:S01]  /*4600*/  ISETP.GT.U32.AND P0, PT, R98.reuse, R78, PT ;  /* 0x0000004e6200720c */ /* 0x040fe20003f04070 */
[----:B------:R-:W-:Y:S01]  /*4610*/  @!P6 IMAD.IADD R93, R93, 0x1, -R98 ;  /* 0x000000015d5de824 */ /* 0x000fe200078e0a62 */
[C---:B------:R-:W-:Y:S02]  /*4620*/  ISETP.GT.U32.AND P6, PT, R98.reuse, R89, PT ;  /* 0x000000596200720c */ /* 0x040fe40003fc4070 */
[C---:B------:R-:W-:Y:S02]  /*4630*/  ISETP.GT.U32.AND P5, PT, R98.reuse, R77, PT ;  /* 0x0000004d6200720c */ /* 0x040fe40003fa4070 */
[----:B------:R-:W-:-:S07]  /*4640*/  ISETP.GT.U32.AND P3, PT, R98, R73, PT ;  /* 0x000000496200720c */ /* 0x000fce0003f64070 */
[--C-:B------:R-:W-:Y:S01]  /*4650*/  @!P0 IMAD.IADD R78, R78, 0x1, -R98.reuse ;  /* 0x000000014e4e8824 */ /* 0x100fe200078e0a62 */
[C---:B------:R-:W-:Y:S01]  /*4660*/  ISETP.GT.U32.AND P0, PT, R98.reuse, R76, PT ;  /* 0x0000004c6200720c */ /* 0x040fe20003f04070 */
[--C-:B------:R-:W-:Y:S01]  /*4670*/  @!P6 IMAD.IADD R89, R89, 0x1, -R98.reuse ;  /* 0x000000015959e824 */ /* 0x100fe200078e0a62 */
[C---:B------:R-:W-:Y:S01]  /*4680*/  ISETP.GT.U32.AND P6, PT, R98.reuse, R87, PT ;  /* 0x000000576200720c */ /* 0x040fe20003fc4070 */
[--C-:B------:R-:W-:Y:S01]  /*4690*/  @!P5 IMAD.IADD R77, R77, 0x1, -R98.reuse ;  /* 0x000000014d4dd824 */ /* 0x100fe200078e0a62 */
[C---:B------:R-:W-:Y:S01]  /*46a0*/  ISETP.GT.U32.AND P5, PT, R98.reuse, R101, PT ;  /* 0x000000656200720c */ /* 0x040fe20003fa4070 */
[----:B------:R-:W-:Y:S01]  /*46b0*/  @!P3 IMAD.IADD R73, R73, 0x1, -R98 ;  /* 0x000000014949b824 */ /* 0x000fe200078e0a62 */
[C---:B------:R-:W-:Y:S02]  /*46c0*/  ISETP.GT.U32.AND P1, PT, R98.reuse, R103, PT ;  /* 0x000000676200720c */ /* 0x040fe40003f24070 */
[----:B------:R-:W-:-:S05]  /*46d0*/  ISETP.GT.U32.AND P3, PT, R98, R111, PT ;  /* 0x0000006f6200720c */ /* 0x000fca0003f64070 */
[--C-:B------:R-:W-:Y:S01]  /*46e0*/  @!P0 IMAD.IADD R76, R76, 0x1, -R98.reuse ;  /* 0x000000014c4c8824 */ /* 0x100fe200078e0a62 */
[C---:B------:R-:W-:Y:S01]  /*46f0*/  ISETP.GT.U32.AND P0, PT, R98.reuse, R97, PT ;  /* 0x000000616200720c */ /* 0x040fe20003f04070 */
[--C-:B------:R-:W-:Y:S01]  /*4700*/  @!P6 IMAD.IADD R87, R87, 0x1, -R98.reuse ;  /* 0x000000015757e824 */ /* 0x100fe200078e0a62 */
[C---:B------:R-:W-:Y:S01]  /*4710*/  ISETP.GT.U32.AND P6, PT, R98.reuse, R85, PT ;  /* 0x000000556200720c */ /* 0x040fe20003fc4070 */
[--C-:B------:R-:W-:Y:S01]  /*4720*/  @!P5 IMAD.IADD R101, R101, 0x1, -R98.reuse ;  /* 0x000000016565d824 */ /* 0x100fe200078e0a62 */
[C---:B------:R-:W-:Y:S01]  /*4730*/  ISETP.GT.U32.AND P4, PT, R98.reuse, R96, PT ;  /* 0x000000606200720c */ /* 0x040fe20003f84070 */
[--C-:B------:R-:W-:Y:S01]  /*4740*/  @!P1 IMAD.IADD R103, R103, 0x1, -R98.reuse ;  /* 0x0000000167679824 */ /* 0x100fe200078e0a62 */
[C---:B------:R-:W-:Y:S01]  /*4750*/  ISETP.GT.U32.AND P5, PT, R98.reuse, R95, PT ;  /* 0x0000005f6200720c */ /* 0x040fe20003fa4070 */
[----:B------:R-:W-:Y:S01]  /*4760*/  @!P3 IMAD.IADD R111, R111, 0x1, -R98 ;  /* 0x000000016f6fb824 */ /* 0x000fe200078e0a62 */
[----:B------:R-:W-:-:S05]  /*4770*/  ISETP.GT.U32.AND P1, PT, R98, R105, PT ;  /* 0x000000696200720c */ /* 0x000fca0003f24070 */
[--C-:B------:R-:W-:Y:S01]  /*4780*/  @!P0 IMAD.IADD R97, R97, 0x1, -R98.reuse ;  /* 0x0000000161618824 */ /* 0x100fe200078e0a62 */
[C---:B------:R-:W-:Y:S02]  /*4790*/  ISETP.GT.U32.AND P0, PT, R98.reuse, R99, PT ;  /* 0x000000636200720c */ /* 0x040fe40003f04070 */
[C---:B------:R-:W-:Y:S01]  /*47a0*/  ISETP.GT.U32.AND P3, PT, R98.reuse, R139, PT ;  /* 0x0000008b6200720c */ /* 0x040fe20003f64070 */
[--C-:B------:R-:W-:Y:S01]  /*47b0*/  @!P6 IMAD.IADD R85, R85, 0x1, -R98.reuse ;  /* 0x000000015555e824 */ /* 0x100fe200078e0a62 */
[----:B------:R-:W-:Y:S01]  /*47c0*/  ISETP.GT.U32.AND P6, PT, R98, R83, PT ;  /* 0x000000536200720c */ /* 0x000fe20003fc4070 */
[--C-:B------:R-:W-:Y:S01]  /*47d0*/  @!P4 IMAD.IADD R96, R96, 0x1, -R98.reuse ;  /* 0x000000016060c824 */ /* 0x100fe200078e0a62 */
[C---:B------:R-:W-:Y:S01]  /*47e0*/  ISETP.GT.U32.AND P4, PT, R98.reuse, R141, PT ;  /* 0x0000008d6200720c */ /* 0x040fe20003f84070 */
[--C-:B------:R-:W-:Y:S01]  /*47f0*/  @!P5 IMAD.IADD R95, R95, 0x1, -R98.reuse ;  /* 0x000000015f5fd824 */ /* 0x100fe200078e0a62 */
[----:B------:R-:W-:Y:S01]  /*4800*/  ISETP.GT.U32.AND P5, PT, R98, R143, PT ;  /* 0x0000008f6200720c */ /* 0x000fe20003fa4070 */
[----:B------:R-:W-:-:S04]  /*4810*/  @!P1 IMAD.IADD R105, R105, 0x1, -R98 ;  /* 0x0000000169699824 */ /* 0x000fc800078e0a62 */
[--C-:B------:R-:W-:Y:S01]  /*4820*/  @!P0 IMAD.IADD R99, R99, 0x1, -R98.reuse ;  /* 0x0000000163638824 */ /* 0x100fe200078e0a62 */
[----:B------:R-:W-:Y:S01]  /*4830*/  ISETP.GT.U32.AND P0, PT, R98, R137, PT ;  /* 0x000000896200720c */ /* 0x000fe20003f04070 */
[--C-:B------:R-:W-:Y:S01]  /*4840*/  @!P3 IMAD.IADD R139, R139, 0x1, -R98.reuse ;  /* 0x000000018b8bb824 */ /* 0x100fe200078e0a62 */
[----:B------:R-:W-:Y:S02]  /*4850*/  ISETP.GE.AND P1, PT, R100, RZ, PT ;  /* 0x000000ff6400720c */ /* 0x000fe40003f26270 */
[----:B------:R-:W-:Y:S01]  /*4860*/  ISETP.GE.AND P3, PT, R161, RZ, PT ;  /* 0x000000ffa100720c */ /* 0x000fe20003f66270 */
[--C-:B------:R-:W-:Y:S01]  /*4870*/  @!P6 IMAD.IADD R83, R83, 0x1, -R98.reuse ;  /* 0x000000015353e824 */ /* 0x100fe200078e0a62 */
[----:B------:R-:W-:Y:S01]  /*4880*/  ISETP.GT.U32.AND P6, PT, R98, R81, PT ;  /* 0x000000516200720c */ /* 0x000fe20003fc4070 */
[--C-:B------:R-:W-:Y:S01]  /*4890*/  @!P4 IMAD.IADD R141, R141, 0x1, -R98.reuse ;  /* 0x000000018d8dc824 */ /* 0x100fe200078e0a62 */
[----:B------:R-:W-:Y:S01]  /*48a0*/  ISETP.GE.AND P4, PT, R165, RZ, PT ;  /* 0x000000ffa500720c */ /* 0x000fe20003f86270 */
[----:B------:R-:W-:-:S04]  /*48b0*/  @!P5 IMAD.IADD R143, R143, 0x1, -R98 ;  /* 0x000000018f8fd824 */ /* 0x000fc800078e0a62 */
[----:B------:R-:W-:Y:S01]  /*48c0*/  @!P0 IMAD.IADD R137, R137, 0x1, -R98 ;  /* 0x0000000189898824 */ /* 0x000fe200078e0a62 */
[----:B------:R-:W-:Y:S01]  /*48d0*/  ISETP.GE.AND P0, PT, R138, RZ, PT ;  /* 0x000000ff8a00720c */ /* 0x000fe20003f06270 */
[----:B------:R-:W-:Y:S01]  /*48e0*/  @!P1 IMAD.MOV R94, RZ, RZ, -R94 ;  /* 0x000000ffff5e9224 */ /* 0x000fe200078e0a5e */
[----:B------:R-:W-:Y:S01]  /*48f0*/  ISETP.GE.AND P5, PT, R142, RZ, PT ;  /* 0x000000ff8e00720c */ /* 0x000fe20003fa6270 */
[----:B------:R-:W-:Y:S01]  /*4900*/  @!P3 IMAD.MOV R93, RZ, RZ, -R93 ;  /* 0x000000ffff5db224 */ /* 0x000fe200078e0a5d */
[----:B------:R-:W-:Y:S02]  /*4910*/  ISETP.GE.AND P1, PT, R166, RZ, PT ;  /* 0x000000ffa600720c */ /* 0x000fe40003f26270 */
[----:B------:R-:W-:Y:S01]  /*4920*/  ISETP.GE.AND P3, PT, R167, RZ, PT ;  /* 0x000000ffa700720c */ /* 0x000fe20003f66270 */
[----:B------:R-:W-:Y:S01]  /*4930*/  @!P6 IMAD.IADD R81, R81, 0x1, -R98 ;  /* 0x000000015151e824 */ /* 0x000fe200078e0a62 */
[----:B------:R-:W-:Y:S01]  /*4940*/  ISETP.GT.U32.AND P6, PT, R98, R79, PT ;  /* 0x0000004f6200720c */ /* 0x000fe20003fc4070 */
[----:B------:R-:W-:-:S04]  /*4950*/  @!P4 IMAD.MOV R89, RZ, RZ, -R89 ;  /* 0x000000ffff59c224 */ /* 0x000fc800078e0a59 */
[----:B------:R-:W-:Y:S01]  /*4960*/  @!P0 IMAD.MOV R92, RZ, RZ, -R92 ;  /* 0x000000ffff5c8224 */ /* 0x000fe200078e0a5c */
[----:B------:R-:W-:Y:S01]  /*4970*/  ISETP.GE.AND P0, PT, R164, RZ, PT ;  /* 0x000000ffa400720c */ /* 0x000fe20003f06270 */
[----:B------:R-:W-:Y:S01]  /*4980*/  @!P5 IMAD.MOV R88, RZ, RZ, -R88 ;  /* 0x000000ffff58d224 */ /* 0x000fe200078e0a58 */
[----:B------:R-:W-:Y:S01]  /*4990*/  ISETP.GE.AND P4, PT, R140, RZ, PT ;  /* 0x000000ff8c00720c */ /* 0x000fe20003f86270 */
[----:B------:R-:W-:Y:S01]  /*49a0*/  @!P1 IMAD.MOV R87, RZ, RZ, -R87 ;  /* 0x000000ffff579224 */ /* 0x000fe200078e0a57 */
[----:B------:R-:W-:Y:S01]  /*49b0*/  ISETP.GE.AND P5, PT, R144, RZ, PT ;  /* 0x000000ff9000720c */ /* 0x000fe20003fa6270 */
[----:B------:R-:W-:Y:S01]  /*49c0*/  @!P3 IMAD.MOV R86, RZ, RZ, -R86 ;  /* 0x000000ffff56b224 */ /* 0x000fe200078e0a56 */
[----:B------:R-:W-:Y:S02]  /*49d0*/  ISETP.GE.AND P1, PT, R145, RZ, PT ;  /* 0x000000ff9100720c */ /* 0x000fe40003f26270 */
[----:B------:R-:W-:Y:S01]  /*49e0*/  ISETP.GE.AND P3, PT, R146, RZ, PT ;  /* 0x000000ff9200720c */ /* 0x000fe20003f66270 */
[----:B------:R-:W-:Y:S01]  /*49f0*/  @!P6 IMAD.IADD R79, R79, 0x1, -R98 ;  /* 0x000000014f4fe824 */ /* 0x000fe200078e0a62 */
[----:B------:R-:W-:-:S03]  /*4a00*/  ISETP.GT.U32.AND P6, PT, R98, R75, PT ;  /* 0x0000004b6200720c */ /* 0x000fc60003fc4070 */
[----:B------:R-:W-:Y:S01]  /*4a10*/  @!P0 IMAD.MOV R85, RZ, RZ, -R85 ;  /* 0x000000ffff558224 */ /* 0x000fe200078e0a55 */
[----:B------:R-:W-:Y:S01]  /*4a20*/  ISETP.GE.AND P0, PT, R147, RZ, PT ;  /* 0x000000ff9300720c */ /* 0x000fe20003f06270 */
        /* <DEDUP_REMOVED lines=20> */
[----:B------:R-:W-:-:S04]  /*4b70*/  @!P6 IMAD.IADD R107, R107, 0x1, -R98 ;  /* 0x000000016b6be824 */ /* 0x000fc800078e0a62 */
        /* <DEDUP_REMOVED lines=9> */
[----:B------:R-:W-:-:S05]  /*4c10*/  ISETP.GE.AND P3, PT, R162, RZ, PT ;  /* 0x000000ffa200720c */ /* 0x000fca0003f66270 */
        /* <DEDUP_REMOVED lines=10> */
[----:B------:R-:W-:-:S02]  /*4cc0*/  VIADD R104, R104, UR10 ;  /* 0x0000000a68687c36 */ /* 0x000fc40008000000 */
[----:B------:R-:W-:Y:S02]  /*4cd0*/  IMAD R6, R172, R91, RZ ;  /* 0x0000005bac067224 */ /* 0x000fe400078e02ff */
[----:B------:R-:W-:Y:S01]  /*4ce0*/  @!P0 IMAD.MOV R105, RZ, RZ, -R105 ;  /* 0x000000ffff698224 */ /* 0x000fe200078e0a69 */
[----:B------:R-:W-:Y:S02]  /*4cf0*/  ISETP.NE.AND P0, PT, R115, RZ, PT ;  /* 0x000000ff7300720c */ /* 0x000fe40003f05270 */
[----:B------:R-:W-:Y:S01]  /*4d00*/  LOP3.LUT R115, RZ, R115, RZ, 0x33, !PT ;  /* 0x00000073ff737212 */ /* 0x000fe200078e33ff */
[----:B------:R-:W-:Y:S01]  /*4d10*/  @!P4 IMAD.MOV R139, RZ, RZ, -R139 ;  /* 0x000000ffff8bc224 */ /* 0x000fe200078e0a8b */
[----:B------:R-:W-:Y:S01]  /*4d20*/  R2UR UR7, R104 ;  /* 0x00000000680772ca */ /* 0x000fe200000e0000 */
[----:B------:R-:W-:Y:S02]  /*4d30*/  @!P5 IMAD.MOV R137, RZ, RZ, -R137 ;  /* 0x000000ffff89d224 */ /* 0x000fe400078e0a89 */
[----:B------:R-:W-:-:S02]  /*4d40*/  @!P1 IMAD.MOV R141, RZ, RZ, -R141 ;  /* 0x000000ffff8d9224 */ /* 0x000fc400078e0a8d */
[----:B------:R-:W-:Y:S01]  /*4d50*/  @!P3 IMAD.MOV R143, RZ, RZ, -R143 ;  /* 0x000000ffff8fb224 */ /* 0x000fe200078e0a8f */
[----:B------:R-:W-:Y:S02]  /*4d60*/  LEA R104, P4, R6, UR18, 0x1 ;  /* 0x0000001206687c11 */ /* 0x000fe4000f8808ff */
[----:B------:R-:W-:Y:S02]  /*4d70*/  ISETP.GT.AND P5, PT, R168, 0x3f, PT ;  /* 0x0000003fa800780c */ /* 0x000fe40003fa4270 */
[C---:B------:R-:W-:Y:S02]  /*4d80*/  SEL R94, R115.reuse, R94, !P0 ;  /* 0x0000005e735e7207 */ /* 0x040fe40004000000 */
[C---:B------:R-:W-:Y:S02]  /*4d90*/  SEL R92, R115.reuse, R92, !P0 ;  /* 0x0000005c735c7207 */ /* 0x040fe40004000000 */
[C---:B------:R-:W-:Y:S02]  /*4da0*/  SEL R163, R115.reuse, R89, !P0 ;  /* 0x0000005973a37207 */ /* 0x040fe40004000000 */
[----:B------:R-:W-:-:S02]  /*4db0*/  SEL R161, R115, R88, !P0 ;  /* 0x0000005873a17207 */ /* 0x000fc40004000000 */
[C---:B------:R-:W-:Y:S02]  /*4dc0*/  SEL R157, R115.reuse, R86, !P0 ;  /* 0x00000056739d7207 */ /* 0x040fe40004000000 */
[C---:B------:R-:W-:Y:S02]  /*4dd0*/  SEL R149, R115.reuse, R82, !P0 ;  /* 0x0000005273957207 */ /* 0x040fe40004000000 */
        /* <DEDUP_REMOVED lines=17> */
[C---:B0-----:R-:W-:Y:S02]  /*4ef0*/  SEL R9, R115.reuse, R99, !P0 ;  /* 0x0000006373097207 */ /* 0x041fe40004000000 */
[C---:B------:R-:W-:Y:S02]  /*4f00*/  SEL R88, R115.reuse, R96, !P0 ;  /* 0x0000006073587207 */ /* 0x040fe40004000000 */
[C---:B------:R-:W-:Y:S02]  /*4f10*/  SEL R86, R115.reuse, R95, !P0 ;  /* 0x0000005f73567207 */ /* 0x040fe40004000000 */
[C---:B------:R-:W-:Y:S02]  /*4f20*/  SEL R105, R115.reuse, R105, !P0 ;  /* 0x0000006973697207 */ /* 0x040fe40004000000 */
[----:B------:R-:W-:-:S02]  /*4f30*/  SEL R82, R115, R139, !P0 ;  /* 0x0000008b73527207 */ /* 0x000fc40004000000 */
[C---:B------:R-:W-:Y:S02]  /*4f40*/  SEL R10, R115.reuse, R137, !P0 ;  /* 0x00000089730a7207 */ /* 0x040fe40004000000 */
[C---:B------:R-:W-:Y:S02]  /*4f50*/  SEL R107, R115.reuse, R141, !P0 ;  /* 0x0000008d736b7207 */ /* 0x040fe40004000000 */
[C---:B------:R-:W-:Y:S02]  /*4f60*/  SEL R80, R115.reuse, R143, !P0 ;  /* 0x0000008f73507207 */ /* 0x040fe40004000000 */
[----:B------:R-:W-:Y:S01]  /*4f70*/  SEL R93, R115, R93, !P0 ;  /* 0x0000005d735d7207 */ /* 0x000fe20004000000 */
[----:B------:R-:W-:Y:S01]  /*4f80*/  IMAD R163, R163, UR4, RZ ;  /* 0x00000004a3a37c24 */ /* 0x000fe2000f8e02ff */
[----:B------:R-:W-:Y:S01]  /*4f90*/  ISETP.LT.AND P0, PT, R172, R4, P5 ;  /* 0x00000004ac00720c */ /* 0x000fe20002f01270 */
[----:B------:R-:W-:Y:S01]  /*4fa0*/  IMAD R4, R94, UR4, RZ ;  /* 0x000000045e047c24 */ /* 0x000fe2000f8e02ff */
[----:B------:R-:W-:Y:S01]  /*4fb0*/  LEA.HI.X.SX32 R8, R6, UR19, 0x1, P4 ;  /* 0x0000001306087c11 */ /* 0x000fe2000a0f0eff */
[----:B------:R-:W-:-:S02]  /*4fc0*/  IMAD R6, R92, UR4, RZ ;  /* 0x000000045c067c24 */ /* 0x000fc4000f8e02ff */
[----:B------:R-:W-:Y:S01]  /*4fd0*/  IMAD R161, R161, UR4, RZ ;  /* 0x00000004a1a17c24 */ /* 0x000fe2000f8e02ff */
[-C--:B------:R-:W-:Y:S01]  /*4fe0*/  LEA R166, P1, R4, R104.reuse, 0x1 ;  /* 0x0000006804a67211 */ /* 0x080fe200078208ff */
[----:B------:R-:W-:Y:S01]  /*4ff0*/  IMAD R159, R159, UR4, RZ ;  /* 0x000000049f9f7c24 */ /* 0x000fe2000f8e02ff */
[-C--:B------:R-:W-:Y:S01]  /*5000*/  LEA R164, P3, R6, R104.reuse, 0x1 ;  /* 0x0000006806a47211 */ /* 0x080fe200078608ff */
[----:B------:R-:W-:Y:S01]  /*5010*/  IMAD R157, R157, UR4, RZ ;  /* 0x000000049d9d7c24 */ /* 0x000fe2000f8e02ff */
[-C--:B------:R-:W-:Y:S01]  /*5020*/  LEA R162, P6, R163, R104.reuse, 0x1 ;  /* 0x00000068a3a27211 */ /* 0x080fe200078c08ff */
[----:B------:R-:W-:Y:S01]  /*5030*/  IMAD R155, R155, UR4, RZ ;  /* 0x000000049b9b7c24 */ /* 0x000fe2000f8e02ff */
[----:B------:R-:W-:Y:S01]  /*5040*/  LEA R160, P4, R161, R104, 0x1 ;  /* 0x00000068a1a07211 */ /* 0x000fe200078808ff */
[----:B------:R-:W-:Y:S01]  /*5050*/  IMAD R153, R153, UR4, RZ ;  /* 0x0000000499997c24 */ /* 0x000fe2000f8e02ff */
[-C--:B------:R-:W-:Y:S01]  /*5060*/  LEA.HI.X.SX32 R167, R4, R8.reuse, 0x1, P1 ;  /* 0x0000000804a77211 */ /* 0x080fe200008f0eff */
[----:B------:R-:W-:Y:S01]  /*5070*/  IMAD R151, R151, UR4, RZ ;  /* 0x0000000497977c24 */ /* 0x000fe2000f8e02ff */
[-C--:B------:R-:W-:Y:S01]  /*5080*/  LEA.HI.X.SX32 R165, R6, R8.reuse, 0x1, P3 ;  /* 0x0000000806a57211 */ /* 0x080fe200018f0eff */
[----:B------:R-:W-:Y:S01]  /*5090*/  IMAD R149, R149, UR4, RZ ;  /* 0x0000000495957c24 */ /* 0x000fe2000f8e02ff */
[----:B------:R-:W-:Y:S01]  /*50a0*/  LEA.HI.X.SX32 R163, R163, R8, 0x1, P6 ;  /* 0x00000008a3a37211 */ /* 0x000fe200030f0eff */
[----:B------:R-:W-:Y:S01]  /*50b0*/  IMAD R147, R147, UR4, RZ ;  /* 0x0000000493937c24 */ /* 0x000fe2000f8e02ff */
[-C--:B------:R-:W-:Y:S01]  /*50c0*/  LEA R158, P1, R159, R104.reuse, 0x1 ;  /* 0x000000689f9e7211 */ /* 0x080fe200078208ff */
[----:B------:R-:W-:Y:S01]  /*50d0*/  IMAD R145, R145, UR4, RZ ;  /* 0x0000000491917c24 */ /* 0x000fe2000f8e02ff */
[----:B------:R-:W-:-:S02]  /*50e0*/  LEA R156, P3, R157, R104, 0x1 ;  /* 0x000000689d9c7211 */ /* 0x000fc400078608ff */
[----:B------:R-:W-:Y:S02]  /*50f0*/  LEA R154, P6, R155, R104, 0x1 ;  /* 0x000000689b9a7211 */ /* 0x000fe400078c08ff */
[----:B------:R-:W-:Y:S02]  /*5100*/  LEA.HI.X.SX32 R161, R161, R8, 0x1, P4 ;  /* 0x00000008a1a17211 */ /* 0x000fe400020f0eff */
[----:B------:R-:W-:Y:S01]  /*5110*/  LEA R152, P4, R153, R104, 0x1 ;  /* 0x0000006899987211 */ /* 0x000fe200078808ff */
[----:B------:R0:W-:Y:S01]  /*5120*/  STL [R1+0x1c], R188 ;  /* 0x00001cbc01007387 */ /* 0x0001e20000100800 */
[-C--:B------:R-:W-:Y:S01]  /*5130*/  LEA.HI.X.SX32 R159, R159, R8.reuse, 0x1, P1 ;  /* 0x000000089f9f7211 */ /* 0x080fe200008f0eff */
[----:B------:R-:W-:Y:S01]  /*5140*/  IMAD R143, R79, UR4, RZ ;  /* 0x000000044f8f7c24 */ /* 0x000fe2000f8e02ff */
[-C--:B------:R-:W-:Y:S01]  /*5150*/  LEA.HI.X.SX32 R157, R157, R8.reuse, 0x1, P3 ;  /* 0x000000089d9d7211 */ /* 0x080fe200018f0eff */
[----:B------:R-:W-:Y:S01]  /*5160*/  IMAD R141, R78, UR4, RZ ;  /* 0x000000044e8d7c24 */ /* 0x000fe2000f8e02ff */
[----:B------:R-:W-:Y:S01]  /*5170*/  LEA.HI.X.SX32 R155, R155, R8, 0x1, P6 ;  /* 0x000000089b9b7211 */ /* 0x000fe200030f0eff */
[----:B------:R-:W-:Y:S01]  /*5180*/  IMAD R139, R77, UR4, RZ ;  /* 0x000000044d8b7c24 */ /* 0x000fe2000f8e02ff */
[-C--:B------:R-:W-:Y:S01]  /*5190*/  LEA R150, P1, R151, R104.reuse, 0x1 ;  /* 0x0000006897967211 */ /* 0x080fe200078208ff */
[----:B------:R0:W-:Y:S01]  /*51a0*/  STL [R1+0x8], R182 ;  /* 0x000008b601007387 */ /* 0x0001e20000100800 */
[-C--:B------:R-:W-:Y:S01]  /*51b0*/  LEA R148, P3, R149, R104.reuse, 0x1 ;  /* 0x0000006895947211 */ /* 0x080fe200078608ff */
[----:B------:R-:W-:Y:S01]  /*51c0*/  IMAD R137, R76, UR4, RZ ;  /* 0x000000044c897c24 */ /* 0x000fe2000f8e02ff */
[----:B------:R-:W-:-:S02]  /*51d0*/  LEA R146, P6, R147, R104, 0x1 ;  /* 0x0000006893927211 */ /* 0x000fc400078c08ff */
[----:B------:R-:W-:Y:S01]  /*51e0*/  LEA.HI.X.SX32 R153, R153, R8, 0x1, P4 ;  /* 0x0000000899997211 */ /* 0x000fe200020f0eff */
[----:B------:R0:W-:Y:S01]  /*51f0*/  STL [R1+0x24], R197 ;  /* 0x000024c501007387 */ /* 0x0001e20000100800 */
[----:B------:R-:W-:Y:S01]  /*5200*/  LEA R144, P4, R145, R104, 0x1 ;  /* 0x0000006891907211 */ /* 0x000fe200078808ff */
[----:B------:R-:W-:Y:S01]  /*5210*/  IMAD R99, R75, UR4, RZ ;  /* 0x000000044b637c24 */ /* 0x000fe2000f8e02ff */
[-C--:B------:R-:W-:Y:S01]  /*5220*/  LEA.HI.X.SX32 R151, R151, R8.reuse, 0x1, P1 ;  /* 0x0000000897977211 */ /* 0x080fe200008f0eff */
[----:B------:R0:W-:Y:S01]  /*5230*/  STL [R1+0xc], R194 ;  /* 0x00000cc201007387 */ /* 0x0001e20000100800 */
[-C--:B------:R-:W-:Y:S01]  /*5240*/  LEA.HI.X.SX32 R149, R149, R8.reuse, 0x1, P3 ;  /* 0x0000000895957211 */ /* 0x080fe200018f0eff */
[----:B------:R-:W-:Y:S01]  /*5250*/  IMAD R97, R73, UR4, RZ ;  /* 0x0000000449617c24 */ /* 0x000fe2000f8e02ff */
[----:B------:R-:W-:Y:S01]  /*5260*/  LEA.HI.X.SX32 R147, R147, R8, 0x1, P6 ;  /* 0x0000000893937211 */ /* 0x000fe200030f0eff */
[----:B------:R0:W-:Y:S01]  /*5270*/  STL [R1+0x2c], R200 ;  /* 0x00002cc801007387 */ /* 0x0001e20000100800 */
[----:B------:R-:W-:Y:S01]  /*5280*/  IMAD R95, R7, UR4, RZ ;  /* 0x00000004075f7c24 */ /* 0x000fe2000f8e02ff */
[-C--:B------:R-:W-:Y:S01]  /*5290*/  LEA R142, P1, R143, R104.reuse, 0x1 ;  /* 0x000000688f8e7211 */ /* 0x080fe200078208ff */
[----:B------:R-:W-:Y:S01]  /*52a0*/  IMAD R98, R98, UR4, RZ ;  /* 0x0000000462627c24 */ /* 0x000fe2000f8e02ff */
[----:B------:R0:W-:Y:S01]  /*52b0*/  STL [R1+0x4], R176 ;  /* 0x000004b001007387 */ /* 0x0001e20000100800 */
[----:B------:R-:W-:-:S02]  /*52c0*/  LEA R140, P3, R141, R104, 0x1 ;  /* 0x000000688d8c7211 */ /* 0x000fc400078608ff */
[----:B------:R-:W-:Y:S01]  /*52d0*/  LEA R138, P6, R139, R104, 0x1 ;  /* 0x000000688b8a7211 */ /* 0x000fe200078c08ff */
[----:B------:R0:W-:Y:S01]  /*52e0*/  STL [R1], R170 ;  /* 0x000000aa01007387 */ /* 0x0001e20000100800 */
[----:B------:R-:W-:Y:S02]  /*52f0*/  LEA.HI.X.SX32 R145, R145, R8, 0x1, P4 ;  /* 0x0000000891917211 */ /* 0x000fe400020f0eff */
[----:B------:R-:W-:Y:S01]  /*5300*/  LEA R136, P4, R137, R104, 0x1 ;  /* 0x0000006889887211 */ /* 0x000fe200078808ff */
[----:B------:R0:W-:Y:S01]  /*5310*/  STL [R1+0x20], R192 ;  /* 0x000020c001007387 */ /* 0x0001e20000100800 */
[-C--:B------:R-:W-:Y:S01]  /*5320*/  LEA.HI.X.SX32 R143, R143, R8.reuse, 0x1, P1 ;  /* 0x000000088f8f7211 */ /* 0x080fe200008f0eff */
[----:B------:R-:W-:Y:S01]  /*5330*/  IMAD R96, R101, UR4, RZ ;  /* 0x0000000465607c24 */ /* 0x000fe2000f8e02ff */
[-C--:B------:R-:W-:Y:S01]  /*5340*/  LEA.HI.X.SX32 R141, R141, R8.reuse, 0x1, P3 ;  /* 0x000000088d8d7211 */ /* 0x080fe200018f0eff */
[----:B------:R0:W-:Y:S01]  /*5350*/  STL [R1+0x18], R186 ;  /* 0x000018ba01007387 */ /* 0x0001e20000100800 */
[----:B------:R-:W-:Y:S01]  /*5360*/  LEA.HI.X.SX32 R139, R139, R8, 0x1, P6 ;  /* 0x000000088b8b7211 */ /* 0x000fe200030f0eff */
[----:B------:R-:W-:Y:S01]  /*5370*/  IMAD R94, R103, UR4, RZ ;  /* 0x00000004675e7c24 */ /* 0x000fe2000f8e02ff */
[-C--:B------:R-:W-:Y:S01]  /*5380*/  LEA R134, P1, R99, R104.reuse, 0x1 ;  /* 0x0000006863867211 */ /* 0x080fe200078208ff */
[----:B------:R0:W-:Y:S01]  /*5390*/  STL [R1+0x14], R180 ;  /* 0x000014b401007387 */ /* 0x0001e20000100800 */
[----:B------:R-:W-:Y:S01]  /*53a0*/  IMAD R7, R111, UR4, RZ ;  /* 0x000000046f077c24 */ /* 0x000fe2000f8e02ff */
[-C--:B------:R-:W-:Y:S01]  /*53b0*/  LEA R132, P3, R97, R104.reuse, 0x1 ;  /* 0x0000006861847211 */ /* 0x080fe200078608ff */
[----:B------:R-:W-:Y:S01]  /*53c0*/  IMAD R92, R9, UR4, RZ ;  /* 0x00000004095c7c24 */ /* 0x000fe2000f8e02ff */
[----:B------:R0:W-:Y:S01]  /*53d0*/  STL [R1+0x10], R174 ;  /* 0x000010ae01007387 */ /* 0x0001e20000100800 */
[----:B------:R-:W-:-:S02]  /*53e0*/  LEA R130, P6, R95, R104, 0x1 ;  /* 0x000000685f827211 */ /* 0x000fc400078c08ff */
[----:B------:R-:W-:Y:S01]  /*53f0*/  LEA.HI.X.SX32 R137, R137, R8, 0x1, P4 ;  /* 0x0000000889897211 */ /* 0x000fe200020f0eff */
[----:B------:R0:W-:Y:S01]  /*5400*/  STL [R1+0x34], R168 ;  /* 0x000034a801007387 */ /* 0x0001e20000100800 */
        /* <DEDUP_REMOVED lines=10> */
[-C--:B------:R-:W-:Y:S01]  /*54b0*/  LEA R85, P3, R94, R104.reuse, 0x1 ;  /* 0x000000685e557211 */ /* 0x080fe200078608ff */
[----:B------:R-:W-:Y:S01]  /*54c0*/  IMAD R107, R107, UR4, RZ ;  /* 0x000000046b6b7c24 */ /* 0x000fe2000f8e02ff */
[----:B------:R-:W-:Y:S01]  /*54d0*/  LEA R84, P6, R7, R104, 0x1 ;  /* 0x0000006807547211 */ /* 0x000fe200078c08ff */
[----:B------:R-:W-:Y:S01]  /*54e0*/  IMAD R80, R80, UR4, RZ ;  /* 0x0000000450507c24 */ /* 0x000fe2000f8e02ff */
[----:B------:R-:W-:Y:S01]  /*54f0*/  LEA.HI.X.SX32 R98, R98, R8, 0x1, P4 ;  /* 0x0000000862627211 */ /* 0x000fe200020f0eff */
[----:B------:R-:W-:Y:S01]  /*5500*/  IMAD R105, R93, UR4, RZ ;  /* 0x000000045d697c24 */ /* 0x000fe2000f8e02ff */
[----:B------:R-:W-:Y:S01]  /*5510*/  LEA R83, P4, R92, R104, 0x1 ;  /* 0x000000685c537211 */ /* 0x000fe200078808ff */
[----:B------:R-:W-:-:S04]  /*5520*/  @!UP1 UIADD3 UR4, UPT, UPT, -UR13, 0x100000, URZ ;  /* 0x001000000d049890 */ /* 0x000fc8000fffe1ff */
[----:B------:R-:W-:Y:S02]  /*5530*/  @!UP1 USHF.L.U32 UR5, UR4, 0xb, URZ ;  /* 0x0000000b04059899 */ /* 0x000fe400080006ff */
[----:B------:R-:W-:Y:S01]  /*5540*/  @!UP1 USHF.L.U32 UR4, UR4, 0x1, URZ ;  /* 0x0000000104049899 */ /* 0x000fe200080006ff */
[-C--:B------:R-:W-:Y:S02]  /*5550*/  LEA.HI.X.SX32 R96, R96, R8.reuse, 0x1, P1 ;  /* 0x0000000860607211 */ /* 0x080fe400008f0eff */
[-C--:B------:R-:W-:Y:S02]  /*5560*/  LEA.HI.X.SX32 R94, R94, R8.reuse, 0x1, P3 ;  /* 0x000000085e5e7211 */ /* 0x080fe400018f0eff */
[----:B------:R-:W-:Y:S02]  /*5570*/  LEA.HI.X.SX32 R93, R7, R8, 0x1, P6 ;  /* 0x00000008075d7211 */ /* 0x000fe400030f0eff */
[-C--:B------:R-:W-:Y:S02]  /*5580*/  LEA R81, P1, R88, R104.reuse, 0x1 ;  /* 0x0000006858517211 */ /* 0x080fe400078208ff */
[----:B------:R-:W-:-:S02]  /*5590*/  LEA R79, P3, R86, R104, 0x1 ;  /* 0x00000068564f7211 */ /* 0x000fc400078608ff */
[C---:B------:R-:W-:Y:S02]  /*55a0*/  LEA R78, P6, R115.reuse, R104, 0x1 ;  /* 0x00000068734e7211 */ /* 0x040fe400078c08ff */
[----:B------:R-:W-:Y:S02]  /*55b0*/  LEA.HI.X.SX32 R92, R92, R8, 0x1, P4 ;  /* 0x000000085c5c7211 */ /* 0x000fe400020f0eff */
[----:B------:R-:W-:Y:S01]  /*55c0*/  LEA R77, P4, R82, R104, 0x1 ;  /* 0x00000068524d7211 */ /* 0x000fe200078808ff */
[----:B------:R-:W-:Y:S01]  /*55d0*/  VOTEU.ALL UP1, P2 ;  /* 0x0000000000ff7886 */ /* 0x000fe20001020000 */
[-C--:B------:R-:W-:Y:S02]  /*55e0*/  LEA.HI.X.SX32 R88, R88, R8.reuse, 0x1, P1 ;  /* 0x0000000858587211 */ /* 0x080fe400008f0eff */
[-C--:B------:R-:W-:Y:S02]  /*55f0*/  LEA.HI.X.SX32 R86, R86, R8.reuse, 0x1, P3 ;  /* 0x0000000856567211 */ /* 0x080fe400018f0eff */
[----:B------:R-:W-:Y:S01]  /*5600*/  LEA.HI.X.SX32 R115, R115, R8, 0x1, P6 ;  /* 0x0000000873737211 */ /* 0x000fe200030f0eff */
[----:B------:R-:W-:Y:S01]  /*5610*/  ULEA UR12, UR12, UR7, 0x3 ;  /* 0x000000070c0c7291 */ /* 0x000fe2000f8e18ff */
[-C--:B------:R-:W-:Y:S01]  /*5620*/  LEA R76, P1, R111, R104.reuse, 0x1 ;  /* 0x000000686f4c7211 */ /* 0x080fe200078208ff */
[----:B------:R0:W0:Y:S01]  /*5630*/  @!UP1 SYNCS.EXCH.64 URZ, [UR9+0x8008], UR4 ;  /* 0x0080080409ff95b2 */ /* 0x0000220008000100 */
[----:B------:R-:W-:-:S02]  /*5640*/  LEA R73, P3, R107, R104, 0x1 ;  /* 0x000000686b497211 */ /* 0x000fc400078608ff */
[----:B------:R-:W-:Y:S02]  /*5650*/  LEA R75, P6, R80, R104, 0x1 ;  /* 0x00000068504b7211 */ /* 0x000fe400078c08ff */
[----:B------:R-:W-:Y:S02]  /*5660*/  LEA.HI.X.SX32 R82, R82, R8, 0x1, P4 ;  /* 0x0000000852527211 */ /* 0x000fe400020f0eff */
[----:B------:R-:W-:Y:S02]  /*5670*/  LEA R104, P4, R105, R104, 0x1 ;  /* 0x0000006869687211 */ /* 0x000fe400078808ff */
[----:B--2---:R-:W-:Y:S02]  /*5680*/  PRMT R31, R32, 0x5410, R31 ;  /* 0x00005410201f7816 */ /* 0x004fe4000000001f */
[-C--:B------:R-:W-:Y:S02]  /*5690*/  LEA.HI.X.SX32 R111, R111, R8.reuse, 0x1, P1 ;  /* 0x000000086f6f7211 */ /* 0x080fe400008f0eff */
[----:B------:R-:W-:-:S02]  /*56a0*/  LEA.HI.X.SX32 R107, R107, R8, 0x1, P3 ;  /* 0x000000086b6b7211 */ /* 0x000fc400018f0eff */
[-C--:B------:R-:W-:Y:S02]  /*56b0*/  LEA.HI.X.SX32 R80, R80, R8.reuse, 0x1, P6 ;  /* 0x0000000850507211 */ /* 0x080fe400030f0eff */
[----:B------:R-:W-:Y:S02]  /*56c0*/  LEA.HI.X.SX32 R105, R105, R8, 0x1, P4 ;  /* 0x0000000869697211 */ /* 0x000fe400020f0eff */
[----:B------:R-:W-:Y:S02]  /*56d0*/  PRMT R30, R42, 0x5410, R33 ;  /* 0x000054102a1e7816 */ /* 0x000fe40000000021 */
[----:B------:R-:W-:Y:S02]  /*56e0*/  PRMT R32, R34, 0x5410, R35 ;  /* 0x0000541022207816 */ /* 0x000fe40000000023 */
[----:B-1----:R-:W-:Y:S02]  /*56f0*/  PRMT R13, R102, 0x5410, R109 ;  /* 0x00005410660d7816 */ /* 0x002fe4000000006d */
[----:B------:R-:W-:-:S02]  /*5700*/  PRMT R6, R71, 0x5410, R72 ;  /* 0x0000541047067816 */ /* 0x000fc40000000048 */
[----:B------:R-:W-:Y:S02]  /*5710*/  PRMT R12, R70, 0x5410, R67 ;  /* 0x00005410460c7816 */ /* 0x000fe40000000043 */
[----:B------:R-:W-:Y:S02]  /*5720*/  PRMT R14, R65, 0x5410, R66 ;  /* 0x00005410410e7816 */ /* 0x000fe40000000042 */
[----:B------:R-:W-:Y:S02]  /*5730*/  PRMT R15, R63, 0x5410, R64 ;  /* 0x000054103f0f7816 */ /* 0x000fe40000000040 */
[----:B------:R-:W-:Y:S02]  /*5740*/  PRMT R5, R5, 0x5410, R62 ;  /* 0x0000541005057816 */ /* 0x000fe4000000003e */
[----:B------:R-:W-:Y:S02]  /*5750*/  PRMT R16, R58, 0x5410, R59 ;  /* 0x000054103a107816 */ /* 0x000fe4000000003b */
        /* <DEDUP_REMOVED lines=10> */
[----:B----4-:R-:W-:Y:S02]  /*5800*/  PRMT R22, R110, 0x5410, R121 ;  /* 0x000054106e167816 */ /* 0x010fe40000000079 */
[----:B------:R-:W-:Y:S02]  /*5810*/  PRMT R23, R112, 0x5410, R123 ;  /* 0x0000541070177816 */ /* 0x000fe4000000007b */
[----:B------:R-:W-:-:S02]  /*5820*/  PRMT R24, R114, 0x5410, R125 ;  /* 0x0000541072187816 */ /* 0x000fc4000000007d */
[----:B---3--:R-:W-:Y:S02]  /*5830*/  PRMT R25, R116, 0x5410, R127 ;  /* 0x0000541074197816 */ /* 0x008fe4000000007f */
[----:B------:R-:W-:Y:S02]  /*5840*/  PRMT R26, R118, 0x5410, R129 ;  /* 0x00005410761a7816 */ /* 0x000fe40000000081 */
[----:B------:R-:W-:Y:S02]  /*5850*/  PRMT R4, R122, 0x5410, R41 ;  /* 0x000054107a047816 */ /* 0x000fe40000000029 */
[----:B------:R-:W-:Y:S02]  /*5860*/  PRMT R27, R120, 0x5410, R131 ;  /* 0x00005410781b7816 */ /* 0x000fe40000000083 */
[----:B------:R-:W-:Y:S02]  /*5870*/  PRMT R28, R124, 0x5410, R133 ;  /* 0x000054107c1c7816 */ /* 0x000fe40000000085 */
[----:B-----5:R-:W-:-:S02]  /*5880*/  PRMT R29, R46, 0x5410, R43 ;  /* 0x000054102e1d7816 */ /* 0x020fc4000000002b */
[----:B------:R-:W-:Y:S02]  /*5890*/  PRMT R33, R44, 0x5410, R45 ;  /* 0x000054102c217816 */ /* 0x000fe4000000002d */
[----:B------:R-:W-:Y:S02]  /*58a0*/  PRMT R34, R47, 0x5410, R126 ;  /* 0x000054102f227816 */ /* 0x000fe4000000007e */
[----:B------:R-:W-:Y:S01]  /*58b0*/  PRMT R35, R128, 0x5410, R135 ;  /* 0x0000541080237816 */ /* 0x000fe20000000087 */
[----:B0-----:R-:W-:Y:S06]  /*58c0*/  @!P5 BRA `(.L_x_6) ;  /* 0x000000000004d947 */ /* 0x001fec0003800000 */
[----:B------:R0:W-:Y:S02]  /*58d0*/  STTM.x32 tmem[UR12], R4 ;  /* 0x00000004000079ed */ /* 0x0001e400082c000c */
.L_x_6:
[----:B------:R-:W1:Y:S01]  /*58e0*/  FENCE.VIEW.ASYNC.T ;  /* 0x00000000000073c6 */ /* 0x000e620000000200 */
[----:B0-----:R-:W-:Y:S01]  /*58f0*/  PRMT R4, RZ, 0x7610, R4 ;  /* 0x00007610ff047816 */ /* 0x001fe20000000004 */
[----:B-1----:R-:W-:Y:S01]  /*5900*/  BAR.SYNC.DEFER_BLOCKING 0x0 ;  /* 0x0000000000007b1d */ /* 0x002fe20000010000 */
[----:B------:R-:W-:Y:S01]  /*5910*/  PRMT R6, RZ, 0x7610, R6 ;  /* 0x00007610ff067816 */ /* 0x000fe20000000006 */
[----:B------:R-:W-:Y:S01]  /*5920*/  IMAD.MOV.U32 R135, RZ, RZ, R99 ;  /* 0x000000ffff877224 */ /* 0x000fe200078e0063 */
        /* <DEDUP_REMOVED lines=47> */
[----:B------:R-:W2:Y:S01]  /*5c20*/  @P0 LDG.E.U16 R4, desc[UR22][R166.64] ;  /* 0x00000016a6040981 */ /* 0x000ea2000c1e1500 */
[----:B------:R-:W-:Y:S01]  /*5c30*/  PRMT R25, RZ, 0x7610, R25 ;  /* 0x00007610ff197816 */ /* 0x000fe20000000019 */
[----:B------:R-:W0:Y:S01]  /*5c40*/  LDCU UR5, c[0x0][0x3a0] ;  /* 0x00007400ff0577ac */ /* 0x000e220008000800 */
[----:B------:R-:W-:Y:S01]  /*5c50*/  PRMT R27, RZ, 0x7610, R27 ;  /* 0x00007610ff1b7816 */ /* 0x000fe2000000001b */
[----:B------:R-:W3:Y:S01]  /*5c60*/  @P0 LDG.E.U16 R6, desc[UR22][R162.64] ;  /* 0x00000016a2060981 */ /* 0x000ee2000c1e1500 */
[----:B------:R-:W-:-:S02]  /*5c70*/  PRMT R29, RZ, 0x7610, R29 ;  /* 0x00007610ff1d7816 */ /* 0x000fc4000000001d */
[----:B------:R-:W-:Y:S01]  /*5c80*/  PRMT R31, RZ, 0x7610, R31 ;  /* 0x00007610ff1f7816 */ /* 0x000fe2000000001f */
[----:B------:R-:W4:Y:S01]  /*5c90*/  @P0 LDG.E.U16 R8, desc[UR22][R158.64] ;  /* 0x000000169e080981 */ /* 0x000f22000c1e1500 */
[----:B------:R-:W-:Y:S02]  /*5ca0*/  PRMT R33, RZ, 0x7610, R33 ;  /* 0x00007610ff217816 */ /* 0x000fe40000000021 */
[----:B------:R-:W-:Y:S01]  /*5cb0*/  PRMT R35, RZ, 0x7610, R35 ;  /* 0x00007610ff237816 */ /* 0x000fe20000000023 */
[----:B------:R-:W5:Y:S04]  /*5cc0*/  @P0 LDG.E.U16 R10, desc[UR22][R154.64] ;  /* 0x000000169a0a0981 */ /* 0x000f68000c1e1500 */
        /* <DEDUP_REMOVED lines=27> */
[----:B------:R-:W5:Y:S01]  /*5e80*/  @P0 LDG.E.U16 R35, desc[UR22][R104.64] ;  /* 0x0000001668230981 */ /* 0x000f62000c1e1500 */
[----:B------:R-:W-:-:S04]  /*5e90*/  LOP3.LUT R36, R36, 0xc0, RZ, 0xc0, !PT ;  /* 0x000000c024247812 */ /* 0x000fc800078ec0ff */
[----:B------:R-:W-:Y:S02]  /*5ea0*/  R2UR UR4, R36 ;  /* 0x00000000240472ca */ /* 0x000fe400000e0000 */
[----:B------:R-:W-:Y:S01]  /*5eb0*/  SHF.R.S32.HI R36, RZ, 0x1f, R39 ;  /* 0x0000001fff247819 */ /* 0x000fe20000011427 */
[----:B------:R-:W-:-:S03]  /*5ec0*/  IMAD.SHL.U32 R37, R37, 0x2, RZ ;  /* 0x0000000225257824 */ /* 0x000fc600078e00ff */
[----:B------:R-:W-:Y:S01]  /*5ed0*/  SHF.L.U64.HI R39, R39, 0x1, R36 ;  /* 0x0000000127277819 */ /* 0x000fe20000010224 */
[----:B------:R-:W-:-:S06]  /*5ee0*/  IMAD.SHL.U32 R36, R90, 0x40, RZ ;  /* 0x000000405a247824 */ /* 0x000fcc00078e00ff */
[----:B------:R-:W-:Y:S01]  /*5ef0*/  USHF.R.U32.HI UR4, URZ, 0x2, UR4 ;  /* 0x00000002ff047899 */ /* 0x000fe20008011604 */
[----:B------:R-:W-:-:S05]  /*5f00*/  IMAD.WIDE R38, R36, 0x2, R38 ;  /* 0x0000000224267825 */ /* 0x000fca00078e0226 */
[----:B------:R-:W-:Y:S02]  /*5f10*/  LOP3.LUT R37, R37, UR4, RZ, 0x3c, !PT ;  /* 0x0000000425257c12 */ /* 0x000fe4000f8e3cff */
[----:B------:R-:W-:Y:S02]  /*5f20*/  IADD3 R102, P1, PT, R38, UR16, RZ ;  /* 0x0000001026667c10 */ /* 0x000fe4000ff3e0ff */
[----:B------:R-:W-:Y:S01]  /*5f30*/  LOP3.LUT R38, R37, 0x40, RZ, 0x3c, !PT ;  /* 0x0000004025267812 */ /* 0x000fe200078e3cff */
[----:B0-----:R-:W-:-:S04]  /*5f40*/  UIADD3 UR13, UPT, UPT, UR5, 0x3f, URZ ;  /* 0x0000003f050d7890 */ /* 0x001fc8000fffe0ff */
[----:B------:R-:W-:-:S04]  /*5f50*/  USHF.R.S32.HI UR7, URZ, 0x1f, UR13 ;  /* 0x0000001fff077899 */ /* 0x000fc8000801140d */
[----:B------:R-:W-:Y:S01]  /*5f60*/  ULEA.HI UR7, UR7, UR13, URZ, 0x6 ;  /* 0x0000000d07077291 */ /* 0x000fe2000f8f30ff */
[----:B------:R-:W-:Y:S01]  /*5f70*/  ISETP.NE.U32.AND P0, PT, R40, RZ, PT ;  /* 0x000000ff2800720c */ /* 0x000fe20003f05070 */
[----:B------:R-:W-:Y:S02]  /*5f80*/  UIADD3 UR5, UPT, UPT, UR9, 0x4000, URZ ;  /* 0x0000400009057890 */ /* 0x000fe4000fffe0ff */
[----:B------:R-:W-:Y:S01]  /*5f90*/  USHF.R.S32.HI UR7, URZ, 0x6, UR7 ;  /* 0x00000006ff077899 */ /* 0x000fe20008011407 */
[----:B------:R-:W-:Y:S01]  /*5fa0*/  IADD3.X R103, PT, PT, R39, UR17, RZ, P1, !PT ;  /* 0x0000001127677c10 */ /* 0x000fe20008ffe4ff */
[----:B------:R-:W-:Y:S01]  /*5fb0*/  USHF.R.U32.HI UR5, URZ, 0x4, UR5 ;  /* 0x00000004ff057899 */ /* 0x000fe20008011605 */
[----:B------:R-:W-:Y:S01]  /*5fc0*/  ISETP.LT.OR P1, PT, R168, 0x40, P0 ;  /* 0x00000040a800780c */ /* 0x000fe20000721670 */
[----:B------:R-:W-:Y:S02]  /*5fd0*/  UISETP.LT.AND UP1, UPT, UR7, 0x1, UPT ;  /* 0x000000010700788c */ /* 0x000fe4000bf21270 */
[----:B------:R-:W-:-:S02]  /*5fe0*/  USGXT.U32 UR16, UR5, 0xe ;  /* 0x0000000e0510789a */ /* 0x000fc40008000000 */
[----:B------:R-:W-:Y:S02]  /*5ff0*/  USEL UR5, UR7, 0x1, !UP1 ;  /* 0x0000000107057887 */ /* 0x000fe4000c800000 */
[----:B------:R-:W-:Y:S02]  /*6000*/  UIADD3 UR13, UP1, UPT, UR16, 0x2, URZ ;  /* 0x00000002100d7890 */ /* 0x000fe4000ff3e0ff */
[----:B------:R-:W-:Y:S01]  /*6010*/  UIADD3 UR7, UPT, UPT, UR5, -0x1, URZ ;  /* 0xffffffff05077890 */ /* 0x000fe2000fffe0ff */
[C---:B------:R-:W-:Y:S01]  /*6020*/  IMAD R40, R90.reuse, 0xf, RZ ;  /* 0x0000000f5a287824 */ /* 0x040fe200078e02ff */
[----:B------:R-:W-:Y:S01]  /*6030*/  UMOV UR4, URZ ;  /* 0x000000ff00047c82 */ /* 0x000fe20008000000 */
[C---:B------:R-:W-:Y:S01]  /*6040*/  IMAD.SHL.U32 R41, R90.reuse, 0x10, RZ ;  /* 0x000000105a297824 */ /* 0x040fe200078e00ff */
[----:B------:R-:W-:Y:S01]  /*6050*/  UIADD3.X UR17, UPT, UPT, UR4, 0x40004040, URZ, UP1, !UPT ;  /* 0x4000404004117890 */ /* 0x000fe20008ffe4ff */
[C---:B------:R-:W-:Y:S02]  /*6060*/  IMAD R42, R90.reuse, 0x11, RZ ;  /* 0x000000115a2a7824 */ /* 0x040fe400078e02ff */
[----:B------:R-:W-:-:S02]  /*6070*/  IMAD R43, R90, 0x12, RZ ;  /* 0x000000125a2b7824 */ /* 0x000fc400078e02ff */
[C---:B------:R-:W-:Y:S02]  /*6080*/  IMAD R44, R90.reuse, 0x13, RZ ;  /* 0x000000135a2c7824 */ /* 0x040fe400078e02ff */
[C---:B------:R-:W-:Y:S02]  /*6090*/  IMAD R45, R90.reuse, 0x14, RZ ;  /* 0x000000145a2d7824 */ /* 0x040fe400078e02ff */
[C---:B------:R-:W-:Y:S02]  /*60a0*/  IMAD R46, R90.reuse, 0x15, RZ ;  /* 0x000000155a2e7824 */ /* 0x040fe400078e02ff */
[C---:B------:R-:W-:Y:S02]  /*60b0*/  IMAD R47, R90.reuse, 0x16, RZ ;  /* 0x000000165a2f7824 */ /* 0x040fe400078e02ff */
        /* <DEDUP_REMOVED lines=9> */
[C---:B------:R-:W-:Y:S02]  /*6150*/  IMAD.SHL.U32 R57, R90.reuse, 0x20, RZ ;  /* 0x000000205a397824 */ /* 0x040fe400078e00ff */
        /* <DEDUP_REMOVED lines=28> */
[C---:B------:R-:W-:Y:S01]  /*6320*/  IMAD R86, R90.reuse, 0x3d, RZ ;  /* 0x0000003d5a567824 */ /* 0x040fe200078e02ff */
[----:B------:R-:W-:Y:S01]  /*6330*/  UISETP.NE.U32.AND UP1, UPT, UR7, URZ, UPT ;  /* 0x000000ff0700728c */ /* 0x000fe2000bf25070 */
[----:B------:R-:W-:Y:S01]  /*6340*/  IMAD.SHL.U32 R39, R91, 0x40, RZ ;  /* 0x000000405b277824 */ /* 0x000fe200078e00ff */
[----:B--2---:R-:W-:Y:S04]  /*6350*/  STS.U16 [R37+UR9], R4 ;  /* 0x0000000425007988 */ /* 0x004fe80008000409 */
[----:B---3--:R-:W-:Y:S04]  /*6360*/  STS.U16 [R37+UR9+0x400], R6 ;  /* 0x0004000625007988 */ /* 0x008fe80008000409 */
[----:B----4-:R-:W-:Y:S04]  /*6370*/  STS.U16 [R37+UR9+0x800], R8 ;  /* 0x0008000825007988 */ /* 0x010fe80008000409 */
[----:B-----5:R-:W-:Y:S04]  /*6380*/  STS.U16 [R37+UR9+0xc00], R10 ;  /* 0x000c000a25007988 */ /* 0x020fe80008000409 */
[----:B------:R-:W-:Y:S04]  /*6390*/  STS.U16 [R37+UR9+0x1000], R12 ;  /* 0x0010000c25007988 */ /* 0x000fe80008000409 */
        /* <DEDUP_REMOVED lines=11> */
[----:B------:R0:W-:Y:S04]  /*6450*/  STS.U16 [R38+UR9+0x200], R5 ;  /* 0x0002000526007988 */ /* 0x0001e80008000409 */
        /* <DEDUP_REMOVED lines=14> */
[----:B------:R1:W-:Y:S01]  /*6540*/  STS.U16 [R38+UR9+0x3e00], R35 ;  /* 0x003e002326007988 */ /* 0x0003e20008000409 */
[----:B------:R2:W-:Y:S06]  /*6550*/  MEMBAR.ALL.CTA ;  /* 0x0000000000007992 */ /* 0x0005ec0000008000 */
[----:B--2---:R-:W2:Y:S01]  /*6560*/  FENCE.VIEW.ASYNC.S ;  /* 0x00000000000073c6 */ /* 0x004ea20000000000 */
[----:B0-----:R-:W-:Y:S01]  /*6570*/  SHF.R.S32.HI R5, RZ, 0x1f, R90 ;  /* 0x0000001fff057819 */ /* 0x001fe2000001145a */
[C---:B------:R-:W-:Y:S01]  /*6580*/  IMAD R87, R90.reuse, 0x3e, RZ ;  /* 0x0000003e5a577824 */ /* 0x040fe200078e02ff */
[----:B------:R-:W-:Y:S01]  /*6590*/  SHF.R.S32.HI R91, RZ, 0x1f, R200 ;  /* 0x0000001fff5b7819 */ /* 0x000fe200000114c8 */
[C---:B------:R-:W-:Y:S01]  /*65a0*/  IMAD R89, R90.reuse, 0x3f, RZ ;  /* 0x0000003f5a597824 */ /* 0x040fe200078e02ff */
[----:B------:R-:W-:-:S02]  /*65b0*/  SHF.L.U64.HI R88, R90, 0x1, R5 ;  /* 0x000000015a587819 */ /* 0x000fc40000010205 */
[----:B------:R-:W-:Y:S02]  /*65c0*/  SHF.R.S32.HI R5, RZ, 0x1f, R2 ;  /* 0x0000001fff057819 */ /* 0x000fe40000011402 */
[----:B------:R-:W-:Y:S02]  /*65d0*/  SHF.R.S32.HI R92, RZ, 0x1f, R198 ;  /* 0x0000001fff5c7819 */ /* 0x000fe400000114c6 */
[----:B------:R-:W-:Y:S02]  /*65e0*/  SHF.R.S32.HI R93, RZ, 0x1f, R197 ;  /* 0x0000001fff5d7819 */ /* 0x000fe400000114c5 */
[----:B------:R-:W-:Y:S02]  /*65f0*/  SHF.R.S32.HI R94, RZ, 0x1f, R194 ;  /* 0x0000001fff5e7819 */ /* 0x000fe400000114c2 */
[----:B------:R-:W-:Y:S02]  /*6600*/  SHF.R.S32.HI R95, RZ, 0x1f, R192 ;  /* 0x0000001fff5f7819 */ /* 0x000fe400000114c0 */
[----:B------:R-:W-:-:S02]  /*6610*/  SHF.R.S32.HI R96, RZ, 0x1f, R188 ;  /* 0x0000001fff607819 */ /* 0x000fc400000114bc */
        /* <DEDUP_REMOVED lines=52> */
[----:B------:R-:W-:Y:S01]  /*6960*/  SHF.R.S32.HI R251, RZ, 0x1f, R86 ;  /* 0x0000001ffffb7819 */ /* 0x000fe20000011456 */
[----:B--2---:R-:W-:Y:S06]  /*6970*/  BAR.SYNC.DEFER_BLOCKING 0x0 ;  /* 0x0000000000007b1d */ /* 0x004fec0000010000 */
[----:B-1----:R-:W-:Y:S05]  /*6980*/  @P1 BRA `(.L_x_7) ;  /* 0x0000000000c01947 */ /* 0x002fea0003800000 */
[----:B------:R-:W-:Y:S01]  /*6990*/  USHF.R.U32.HI UR14, URZ, 0x4, UR9 ;  /* 0x00000004ff0e7899 */ /* 0x000fe20008011609 */
[----:B------:R-:W-:Y:S01]  /*69a0*/  UMOV UR4, URZ ;  /* 0x000000ff00047c82 */ /* 0x000fe20008000000 */
[----:B------:R-:W-:Y:S02]  /*69b0*/  UIADD3 UR34, UPT, UPT, UR8, 0x108, URZ ;  /* 0x0000010808227890 */ /* 0x000fe4000fffe0ff */
[----:B------:R-:W-:Y:S02]  /*69c0*/  USGXT.U32 UR14, UR14, 0xe ;  /* 0x0000000e0e0e789a */ /* 0x000fe40008000000 */
[----:B------:R-:W-:Y:S02]  /*69d0*/  UIADD3 UR35, UPT, UPT, UR8, 0x110, URZ ;  /* 0x0000011008237890 */ /* 0x000fe4000fffe0ff */
[----:B------:R-:W-:Y:S02]  /*69e0*/  UIADD3 UR28, UP2, UPT, UR14, 0x2, URZ ;  /* 0x000000020e1c7890 */ /* 0x000fe4000ff5e0ff */
[----:B------:R-:W-:-:S02]  /*69f0*/  UIADD3 UR40, UPT, UPT, UR8, 0x118, URZ ;  /* 0x0000011808287890 */ /* 0x000fc4000fffe0ff */
[----:B------:R-:W-:Y:S02]  /*6a00*/  UIADD3.X UR29, UPT, UPT, UR4, 0x40004040, URZ, UP2, !UPT ;  /* 0x40004040041d7890 */ /* 0x000fe400097fe4ff */
[----:B------:R-:W-:Y:S02]  /*6a10*/  UIADD3 UR41, UPT, UPT, UR8, 0x80, URZ ;  /* 0x0000008008297890 */ /* 0x000fe4000fffe0ff */
[----:B------:R-:W-:Y:S02]  /*6a20*/  UIADD3.64 UR36, UPT, UPT, UR28, 0x2, URZ ;  /* 0x000000021c247897 */ /* 0x000fe4000fffe0ff */
[----:B------:R-:W-:Y:S02]  /*6a30*/  UIADD3.64 UR38, UPT, UPT, UR28, 0x4, URZ ;  /* 0x000000041c267897 */ /* 0x000fe4000fffe0ff */
[----:B------:R-:W-:Y:S02]  /*6a40*/  UIADD3 UR42, UPT, UPT, UR8, 0x120, URZ ;  /* 0x00000120082a7890 */ /* 0x000fe4000fffe0ff */
[----:B------:R-:W-:-:S02]  /*6a50*/  UIADD3 UR46, UPT, UPT, UR8, 0x80, URZ ;  /* 0x00000080082e7890 */ /* 0x000fc4000fffe0ff */
[----:B------:R-:W-:Y:S02]  /*6a60*/  UIADD3 UR43, UPT, UPT, UR8, 0x128, URZ ;  /* 0x00000128082b7890 */ /* 0x000fe4000fffe0ff */
[----:B------:R-:W-:Y:S02]  /*6a70*/  UIADD3 UR47, UPT, UPT, UR8, 0x80, URZ ;  /* 0x00000080082f7890 */ /* 0x000fe4000fffe0ff */
[----:B------:R-:W-:Y:S01]  /*6a80*/  UIADD3 UR44, UPT, UPT, UR8, 0x130, URZ ;  /* 0x00000130082c7890 */ /* 0x000fe2000fffe0ff */
[----:B------:R-:W-:Y:S01]  /*6a90*/  UMOV UR24, 0x0 ;  /* 0x0000000000187882 */ /* 0x000fe20000000000 */
[----:B------:R-:W-:Y:S01]  /*6aa0*/  UMOV UR25, 0x8200010 ;  /* 0x0820001000197882 */ /* 0x000fe20000000000 */
[----:B------:R-:W-:Y:S02]  /*6ab0*/  UIADD3 UR50, UPT, UPT, UR8, 0x80, URZ ;  /* 0x0000008008327890 */ /* 0x000fe4000fffe0ff */
[----:B------:R-:W-:Y:S01]  /*6ac0*/  UIADD3 UR45, UPT, UPT, UR8, 0x138, URZ ;  /* 0x00000138082d7890 */ /* 0x000fe2000fffe0ff */
[----:B------:R-:W-:Y:S01]  /*6ad0*/  UMOV UR15, 0x40004040 ;  /* 0x40004040000f7882 */ /* 0x000fe20000000000 */
[----:B------:R-:W-:Y:S01]  /*6ae0*/  UMOV UR18, 0x0 ;  /* 0x0000000000127882 */ /* 0x000fe20000000000 */
[----:B------:R-:W-:Y:S01]  /*6af0*/  UMOV UR19, 0x8200010 ;  /* 0x0820001000137882 */ /* 0x000fe20000000000 */
[----:B------:R-:W-:Y:S01]  /*6b00*/  UMOV UR20, 0x0 ;  /* 0x0000000000147882 */ /* 0x000fe20000000000 */
[----:B------:R-:W-:Y:S01]  /*6b10*/  UMOV UR21, 0x8200010 ;  /* 0x0820001000157882 */ /* 0x000fe20000000000 */
[----:B------:R0:W-:Y:S01]  /*6b20*/  UTCHMMA tmem[UR10], gdesc[UR14], tmem[UR8], tmem[UR24], idesc[UR25], !UPT ;  /* 0x00ff180e0a0079ea */ /* 0x0001e2000f800008 */
[----:B------:R-:W-:Y:S01]  /*6b30*/  UMOV UR26, 0x0 ;  /* 0x00000000001a7882 */ /* 0x000fe20000000000 */
[----:B------:R-:W-:Y:S01]  /*6b40*/  UMOV UR27, 0x8200010 ;  /* 0x08200010001b7882 */ /* 0x000fe20000000000 */
[----:B------:R0:W-:Y:S01]  /*6b50*/  UTCHMMA tmem[UR34], gdesc[UR28], tmem[UR8], tmem[UR18], idesc[UR19], UPT ;  /* 0x00ff121c220079ea */ /* 0x0001e2000b800008 */
        /* <DEDUP_REMOVED lines=8> */
[----:B------:R-:W-:Y:S01]  /*6be0*/  UMOV UR4, UR6 ;  /* 0x0000000600047c82 */ /* 0x000fe20008000000 */
[----:B------:R-:W-:Y:S01]  /*6bf0*/  UMOV UR5, URZ ;  /* 0x000000ff00057c82 */ /* 0x000fe20008000000 */
[----:B------:R0:W-:Y:S01]  /*6c00*/  UTCHMMA tmem[UR42], gdesc[UR14], tmem[UR41], tmem[UR32], idesc[UR33], !UPT ;  /* 0x00ff200e2a0079ea */ /* 0x0001e2000f800029 */
[----:B------:R-:W-:Y:S01]  /*6c10*/  UMOV UR52, 0x0 ;  /* 0x0000000000347882 */ /* 0x000fe20000000000 */
[----:B------:R-:W-:Y:S01]  /*6c20*/  UMOV UR53, 0x8200010 ;  /* 0x0820001000357882 */ /* 0x000fe20000000000 */
[----:B------:R0:W-:Y:S01]  /*6c30*/  UTCHMMA tmem[UR43], gdesc[UR28], tmem[UR46], tmem[UR30], idesc[UR31], UPT ;  /* 0x00ff1e1c2b0079ea */ /* 0x0001e2000b80002e */
[----:B------:R-:W-:Y:S01]  /*6c40*/  UMOV UR4, UR4 ;  /* 0x0000000400047c82 */ /* 0x000fe20008000000 */
[----:B------:R0:W-:Y:S01]  /*6c50*/  UTCHMMA tmem[UR44], gdesc[UR36], tmem[UR47], tmem[UR48], idesc[UR49], UPT ;  /* 0x00ff30242c0079ea */ /* 0x0001e2000b80002f */
[----:B------:R0:W-:Y:S01]  /*6c60*/  UTCHMMA tmem[UR45], gdesc[UR38], tmem[UR50], tmem[UR52], idesc[UR53], UPT ;  /* 0x00ff34262d0079ea */ /* 0x0001e2000b800032 */
[----:B------:R0:W-:Y:S01]  /*6c70*/  UTCBAR [UR4], URZ ;  /* 0x000000ff040073e9 */ /* 0x0001e200080000ff */
[----:B------:R-:W-:Y:S01]  /*6c80*/  NOP ;  /* 0x0000000000007918 */ /* 0x000fe20000000000 */
.L_x_7:
[----:B------:R-:W-:Y:S01]  /*6c90*/  SHF.R.S32.HI R252, RZ, 0x1f, R87 ;  /* 0x0000001ffffc7819 */ /* 0x000fe20000011457 */
[----:B0-----:R-:W-:Y:S01]  /*6ca0*/  UMOV UR4, URZ ;  /* 0x000000ff00047c82 */ /* 0x001fe20008000000 */
[----:B------:R-:W-:Y:S01]  /*6cb0*/  SHF.R.S32.HI R4, RZ, 0x1f, R89 ;  /* 0x0000001fff047819 */ /* 0x000fe20000011459 */
[----:B------:R-:W-:Y:S01]  /*6cc0*/  UMOV UR14, UR13 ;  /* 0x0000000d000e7c82 */ /* 0x000fe20008000000 */
[----:B------:R-:W-:Y:S01]  /*6cd0*/  UMOV UR15, UR17 ;  /* 0x00000011000f7c82 */ /* 0x000fe20008000000 */
[----:B------:R-:W-:Y:S05]  /*6ce0*/  BRA.U !UP1, `(.L_x_8) ;  /* 0x0000002509e87547 */ /* 0x000fea000b800000 */
[----:B------:R-:W-:Y:S01]  /*6cf0*/  SHF.L.U64.HI R90, R2, 0x1, R5 ;  /* 0x00000001025a7819 */ /* 0x000fe20000010205 */
[----:B------:R-:W-:Y:S01]  /*6d00*/  UIADD3.64 UR24, UPT, UPT, UR14, 0x2, URZ ;  /* 0x000000020e187897 */ /* 0x000fe2000fffe0ff */
[----:B------:R-:W-:Y:S01]  /*6d10*/  SHF.L.U64.HI R91, R200, 0x1, R91 ;  /* 0x00000001c85b7819 */ /* 0x000fe2000001025b */
[----:B------:R-:W-:Y:S01]  /*6d20*/  UIADD3.64 UR26, UPT, UPT, UR14, 0x4, URZ ;  /* 0x000000040e1a7897 */ /* 0x000fe2000fffe0ff */
[----:B------:R-:W-:Y:S01]  /*6d30*/  SHF.L.U64.HI R92, R198, 0x1, R92 ;  /* 0x00000001c65c7819 */ /* 0x000fe2000001025c */
[----:B------:R-:W-:Y:S01]  /*6d40*/  UMOV UR13, UR7 ;  /* 0x00000007000d7c82 */ /* 0x000fe20008000000 */
[----:B------:R-:W-:Y:S01]  /*6d50*/  SHF.L.U64.HI R93, R197, 0x1, R93 ;  /* 0x00000001c55d7819 */ /* 0x000fe2000001025d */
[----:B------:R-:W-:Y:S01]  /*6d60*/  UMOV UR20, 0x1 ;  /* 0x0000000100147882 */ /* 0x000fe20000000000 */
[----:B------:R-:W-:Y:S01]  /*6d70*/  SHF.L.U64.HI R94, R194, 0x1, R94 ;  /* 0x00000001c25e7819 */ /* 0x000fe2000001025e */
[----:B------:R-:W-:Y:S01]  /*6d80*/  UMOV UR5, URZ ;  /* 0x000000ff00057c82 */ /* 0x000fe20008000000 */
[----:B------:R-:W-:Y:S01]  /*6d90*/  SHF.L.U64.HI R95, R192, 0x1, R95 ;  /* 0x00000001c05f7819 */ /* 0x000fe2000001025f */
[----:B------:R-:W-:Y:S01]  /*6da0*/  UMOV UR17, 0x40004040 ;  /* 0x4000404000117882 */ /* 0x000fe20000000000 */
[----:B------:R-:W-:-:S02]  /*6db0*/  SHF.L.U64.HI R96, R188, 0x1, R96 ;  /* 0x00000001bc607819 */ /* 0x000fc40000010260 */
[----:B------:R-:W-:Y:S02]  /*6dc0*/  SHF.L.U64.HI R97, R186, 0x1, R97 ;  /* 0x00000001ba617819 */ /* 0x000fe40000010261 */
[----:B------:R-:W-:Y:S02]  /*6dd0*/  SHF.L.U64.HI R98, R182, 0x1, R98 ;  /* 0x00000001b6627819 */ /* 0x000fe40000010262 */
[----:B------:R-:W-:Y:S02]  /*6de0*/  SHF.L.U64.HI R99, R180, 0x1, R99 ;  /* 0x00000001b4637819 */ /* 0x000fe40000010263 */
[----:B------:R-:W-:Y:S02]  /*6df0*/  SHF.L.U64.HI R100, R176, 0x1, R100 ;  /* 0x00000001b0647819 */ /* 0x000fe40000010264 */
[----:B------:R-:W-:Y:S02]  /*6e00*/  SHF.L.U64.HI R101, R174, 0x1, R101 ;  /* 0x00000001ae657819 */ /* 0x000fe40000010265 */
        /* <DEDUP_REMOVED lines=49> */
[----:B------:R-:W-:-:S07]  /*7120*/  SHF.L.U64.HI R4, R89, 0x1, R4 ;  /* 0x0000000159047819 */ /* 0x000fce0000010204 */
.L_x_11:
[----:B------:R-:W2:Y:S04]  /*7130*/  LDL R10, [R1+0x28] ;  /* 0x00002800010a7983 */ /* 0x000ea80000100800 */
[----:B------:R-:W3:Y:S04]  /*7140*/  LDL R14, [R1+0x2c] ;  /* 0x00002c00010e7983 */ /* 0x000ee80000100800 */
[----:B------:R-:W4:Y:S04]  /*7150*/  LDL R13, [R1+0x24] ;  /* 0x00002400010d7983 */ /* 0x000f280000100800 */
[----:B------:R-:W4:Y:S01]  /*7160*/  LDL R12, [R1+0xc] ;  /* 0x00000c00010c7983 */ /* 0x000f220000100800 */
[----:B------:R-:W-:-:S02]  /*7170*/  ISETP.GT.AND P5, PT, R3, 0x1, PT ;  /* 0x000000010300780c */ /* 0x000fc40003fa4270 */
[----:B------:R-:W-:Y:S01]  /*7180*/  ISETP.GT.AND P4, PT, R3, 0x2, PT ;  /* 0x000000020300780c */ /* 0x000fe20003f84270 */
[----:B------:R-:W4:Y:S01]  /*7190*/  LDL R11, [R1+0x20] ;  /* 0x00002000010b7983 */ /* 0x000f220000100800 */
[CC--:B------:R-:W-:Y:S02]  /*71a0*/  IADD3 R6, P3, PT, R2.reuse, R102.reuse, RZ ;  /* 0x0000006602067210 */ /* 0x0c0fe40007f7e0ff */
[----:B------:R-:W-:Y:S01]  /*71b0*/  LEA R8, P1, R2, R102, 0x1 ;  /* 0x0000006602087211 */ /* 0x000fe200078208ff */
[----:B------:R-:W4:Y:S01]  /*71c0*/  LDL R17, [R1+0x18] ;  /* 0x0000180001117983 */ /* 0x000f220000100800 */
[----:B------:R-:W-:Y:S01]  /*71d0*/  PRMT R4, RZ, 0x7610, R4 ;  /* 0x00007610ff047816 */ /* 0x000fe20000000004 */
[C---:B------:R-:W-:Y:S01]  /*71e0*/  IMAD.X R7, R103.reuse, 0x1, R88, P3 ;  /* 0x0000000167077824 */ /* 0x040fe200018e0658 */
[----:B------:R-:W-:Y:S01]  /*71f0*/  PRMT R33, RZ, 0x7610, R33 ;  /* 0x00007610ff217816 */ /* 0x000fe20000000021 */
[----:B------:R-:W-:Y:S01]  /*7200*/  IMAD.X R9, R103, 0x1, R90, P1 ;  /* 0x0000000167097824 */ /* 0x000fe200008e065a */
[----:B------:R-:W4:Y:S04]  /*7210*/  LDL R16, [R1+0x8] ;  /* 0x0000080001107983 */ /* 0x000f280000100800 */
[----:B------:R-:W5:Y:S04]  /*7220*/  @P5 LDG.E.U16 R4, desc[UR22][R6.64] ;  /* 0x0000001606045981 */ /* 0x000f68000c1e1500 */
[----:B------:R2:W4:Y:S01]  /*7230*/  @P4 LDG.E.U16 R33, desc[UR22][R8.64] ;  /* 0x0000001608214981 */ /* 0x000522000c1e1500 */
[----:B------:R-:W-:-:S03]  /*7240*/  ISETP.GT.AND P3, PT, R3, 0x3, PT ;  /* 0x000000030300780c */ /* 0x000fc60003f64270 */
[----:B------:R-:W4:Y:S01]  /*7250*/  LDL R15, [R1+0x14] ;  /* 0x00001400010f7983 */ /* 0x000f220000100800 */
[----:B------:R-:W-:Y:S02]  /*7260*/  PRMT R5, RZ, 0x7610, R5 ;  /* 0x00007610ff057816 */ /* 0x000fe40000000005 */
[----:B------:R-:W-:Y:S02]  /*7270*/  ISETP.GT.AND P1, PT, R3, 0x4, PT ;  /* 0x000000040300780c */ /* 0x000fe40003f24270 */
[----:B------:R-:W-:Y:S02]  /*7280*/  PRMT R31, RZ, 0x7610, R31 ;  /* 0x00007610ff1f7816 */ /* 0x000fe4000000001f */
[-C--:B--2---:R-:W-:Y:S02]  /*7290*/  LEA R8, P5, R10, R102.reuse, 0x1 ;  /* 0x000000660a087211 */ /* 0x084fe400078a08ff */
[----:B------:R-:W2:Y:S01]  /*72a0*/  LDL R10, [R1+0x1c] ;  /* 0x00001c00010a7983 */ /* 0x000ea20000100800 */
[----:B---3--:R-:W-:-:S03]  /*72b0*/  LEA R6, P6, R14, R102, 0x1 ;  /* 0x000000660e067211 */ /* 0x008fc600078c08ff */
[----:B------:R-:W3:Y:S02]  /*72c0*/  LDL R14, [R1+0x4] ;  /* 0x00000400010e7983 */ /* 0x000ee40000100800 */
[C---:B------:R-:W-:Y:S02]  /*72d0*/  IMAD.X R7, R103.reuse, 0x1, R91, P6 ;  /* 0x0000000167077824 */ /* 0x040fe400030e065b */
[----:B------:R-:W-:-:S03]  /*72e0*/  IMAD.X R9, R103, 0x1, R92, P5 ;  /* 0x0000000167097824 */ /* 0x000fc600028e065c */
[----:B------:R4:W3:Y:S04]  /*72f0*/  @P3 LDG.E.U16 R5, desc[UR22][R6.64] ;  /* 0x0000001606053981 */ /* 0x0008e8000c1e1500 */
[----:B------:R0:W3:Y:S01]  /*7300*/  @P1 LDG.E.U16 R31, desc[UR22][R8.64] ;  /* 0x00000016081f1981 */ /* 0x0000e2000c1e1500 */
[----:B----4-:R-:W-:-:S03]  /*7310*/  LEA R6, P6, R13, R102, 0x1 ;  /* 0x000000660d067211 */ /* 0x010fc600078c08ff */
[----:B------:R-:W4:Y:S01]  /*7320*/  LDL R13, [R1+0x10] ;  /* 0x00001000010d7983 */ /* 0x000f220000100800 */
[----:B0-----:R-:W-:-:S03]  /*7330*/  LEA R8, P5, R12, R102, 0x1 ;  /* 0x000000660c087211 */ /* 0x001fc600078a08ff */
[----:B------:R-:W3:Y:S01]  /*7340*/  LDL R12, [R1] ;  /* 0x00000000010c7983 */ /* 0x000ee20000100800 */
[----:B------:R-:W-:Y:S01]  /*7350*/  ISETP.GT.AND P4, PT, R3, 0x5, PT ;  /* 0x000000050300780c */ /* 0x000fe20003f84270 */
[----:B------:R-:W-:Y:S01]  /*7360*/  IMAD.X R7, R103, 0x1, R93, P6 ;  /* 0x0000000167077824 */ /* 0x000fe200030e065d */
[----:B------:R-:W-:Y:S02]  /*7370*/  PRMT R32, RZ, 0x7610, R32 ;  /* 0x00007610ff207816 */ /* 0x000fe40000000020 */
[C---:B------:R-:W-:Y:S02]  /*7380*/  ISETP.GT.AND P3, PT, R3.reuse, 0x6, PT ;  /* 0x000000060300780c */ /* 0x040fe40003f64270 */
[----:B------:R-:W-:Y:S01]  /*7390*/  ISETP.GT.AND P1, PT, R3, 0x7, PT ;  /* 0x000000070300780c */ /* 0x000fe20003f24270 */
[----:B------:R-:W-:Y:S01]  /*73a0*/  IMAD.X R9, R103, 0x1, R94, P5 ;  /* 0x0000000167097824 */ /* 0x000fe200028e065e */
[----:B------:R-:W-:-:S05]  /*73b0*/  PRMT R27, RZ, 0x7610, R27 ;  /* 0x00007610ff1b7816 */ /* 0x000fca000000001b */
[----:B------:R0:W4:Y:S01]  /*73c0*/  @P4 LDG.E.U16 R32, desc[UR22][R6.64] ;  /* 0x0000001606204981 */ /* 0x000122000c1e1500 */
[----:B------:R-:W-:Y:S02]  /*73d0*/  ISETP.GT.AND P4, PT, R3, 0x8, PT ;  /* 0x000000080300780c */ /* 0x000fe40003f84270 */
[----:B------:R-:W-:Y:S01]  /*73e0*/  PRMT R30, RZ, 0x7610, R30 ;  /* 0x00007610ff1e7816 */ /* 0x000fe2000000001e */
[----:B------:R1:W5:Y:S01]  /*73f0*/  @P3 LDG.E.U16 R27, desc[UR22][R8.64] ;  /* 0x00000016081b3981 */ /* 0x000362000c1e1500 */
[----:B0-----:R-:W-:Y:S02]  /*7400*/  LEA R6, P6, R11, R102, 0x1 ;  /* 0x000000660b067211 */ /* 0x001fe400078c08ff */
[----:B------:R-:W-:-:S03]  /*7410*/  ISETP.GT.AND P3, PT, R3, 0x9, PT ;  /* 0x000000090300780c */ /* 0x000fc60003f64270 */
[----:B------:R-:W-:Y:S01]  /*7420*/  IMAD.X R7, R103, 0x1, R95, P6 ;  /* 0x0000000167077824 */ /* 0x000fe200030e065f */
[----:B-1----:R-:W-:-:S04]  /*7430*/  PRMT R8, RZ, 0x7610, R8 ;  /* 0x00007610ff087816 */ /* 0x002fc80000000008 */
[----:B------:R0:W5:Y:S01]  /*7440*/  @P1 LDG.E.U16 R30, desc[UR22][R6.64] ;  /* 0x00000016061e1981 */ /* 0x000162000c1e1500 */
[----:B------:R-:W-:Y:S02]  /*7450*/  ISETP.GT.AND P1, PT, R3, 0xa, PT ;  /* 0x0000000a0300780c */ /* 0x000fe40003f24270 */
[----:B------:R-:W-:Y:S02]  /*7460*/  PRMT R26, RZ, 0x7610, R26 ;  /* 0x00007610ff1a7816 */ /* 0x000fe4000000001a */
[----:B0-----:R-:W-:Y:S02]  /*7470*/  LEA R6, P6, R17, R102, 0x1 ;  /* 0x0000006611067211 */ /* 0x001fe400078c08ff */
[----:B------:R-:W-:-:S03]  /*7480*/  PRMT R25, RZ, 0x7610, R25 ;  /* 0x00007610ff197816 */ /* 0x000fc60000000019 */
[----:B------:R-:W-:-:S05]  /*7490*/  IMAD.X R7, R103, 0x1, R97, P6 ;  /* 0x0000000167077824 */ /* 0x000fca00030e0661 */
[----:B------:R0:W5:Y:S01]  /*74a0*/  @P3 LDG.E.U16 R26, desc[UR22][R6.64] ;  /* 0x00000016061a3981 */ /* 0x000162000c1e1500 */
[----:B------:R-:W-:Y:S02]  /*74b0*/  ISETP.GT.AND P3, PT, R3, 0xc, PT ;  /* 0x0000000c0300780c */ /* 0x000fe40003f64270 */
[----:B------:R-:W-:Y:S02]  /*74c0*/  PRMT R9, RZ, 0x7610, R9 ;  /* 0x00007610ff097816 */ /* 0x000fe40000000009 */
[----:B0-----:R-:W-:Y:S02]  /*74d0*/  LEA R6, P6, R15, R102, 0x1 ;  /* 0x000000660f067211 */ /* 0x001fe400078c08ff */
[----:B------:R-:W-:-:S03]  /*74e0*/  PRMT R24, RZ, 0x7610, R24 ;  /* 0x00007610ff187816 */ /* 0x000fc60000000018 */
[----:B------:R-:W-:Y:S01]  /*74f0*/  IMAD.X R7, R103, 0x1, R99, P6 ;  /* 0x0000000167077824 */ /* 0x000fe200030e0663 */
[----:B------:R-:W-:Y:S02]  /*7500*/  PRMT R23, RZ, 0x7610, R23 ;  /* 0x00007610ff177816 */ /* 0x000fe40000000017 */
[----:B------:R-:W-:Y:S02]  /*7510*/  PRMT R22, RZ, 0x7610, R22 ;  /* 0x00007610ff167816 */ /* 0x000fe40000000016 */
[----:B------:R-:W-:Y:S02]  /*7520*/  PRMT R21, RZ, 0x7610, R21 ;  /* 0x00007610ff157816 */ /* 0x000fe40000000015 */
[----:B------:R-:W-:Y:S02]  /*7530*/  PRMT R20, RZ, 0x7610, R20 ;  /* 0x00007610ff147816 */ /* 0x000fe40000000014 */
[----:B------:R-:W-:Y:S02]  /*7540*/  PRMT R19, RZ, 0x7610, R19 ;  /* 0x00007610ff137816 */ /* 0x000fe40000000013 */
[----:B------:R-:W-:-:S02]  /*7550*/  PRMT R18, RZ, 0x7610, R18 ;  /* 0x00007610ff127816 */ /* 0x000fc40000000012 */
        /* <DEDUP_REMOVED lines=11> */
[----:B--2---:R-:W-:-:S05]  /*7610*/  LEA R10, P5, R10, R102, 0x1 ;  /* 0x000000660a0a7211 */ /* 0x004fca00078a08ff */
[----:B------:R-:W-:-:S05]  /*7620*/  IMAD.X R11, R103, 0x1, R96, P5 ;  /* 0x00000001670b7824 */ /* 0x000fca00028e0660 */
[----:B------:R0:W5:Y:S01]  /*7630*/  @P4 LDG.E.U16 R8, desc[UR22][R10.64] ;  /* 0x000000160a084981 */ /* 0x000162000c1e1500 */
[----:B------:R-:W-:Y:S02]  /*7640*/  ISETP.GT.AND P4, PT, R3, 0xb, PT ;  /* 0x0000000b0300780c */ /* 0x000fe40003f84270 */
[----:B0-----:R-:W-:-:S11]  /*7650*/  LEA R10, P5, R16, R102, 0x1 ;  /* 0x00000066100a7211 */ /* 0x001fd600078a08ff */
[----:B------:R-:W5:Y:S01]  /*7660*/  @P4 LDG.E.U16 R9, desc[UR22][R6.64] ;  /* 0x0000001606094981 */ /* 0x000f62000c1e1500 */
[----:B------:R-:W-:-:S05]  /*7670*/  IMAD.X R11, R103, 0x1, R98, P5 ;  /* 0x00000001670b7824 */ /* 0x000fca00028e0662 */
[----:B------:R3:W5:Y:S01]  /*7680*/  @P1 LDG.E.U16 R25, desc[UR22][R10.64] ;  /* 0x000000160a191981 */ /* 0x000762000c1e1500 */
[----:B------:R-:W-:Y:S02]  /*7690*/  ISETP.GT.AND P1, PT, R3, 0xd, PT ;  /* 0x0000000d0300780c */ /* 0x000fe40003f24270 */
[-C--:B---3--:R-:W-:Y:S02]  /*76a0*/  LEA R10, P5, R14, R102.reuse, 0x1 ;  /* 0x000000660e0a7211 */ /* 0x088fe400078a08ff */
[----:B----4-:R-:W-:-:S03]  /*76b0*/  LEA R6, P6, R13, R102, 0x1 ;  /* 0x000000660d067211 */ /* 0x010fc600078c08ff */
[----:B------:R-:W-:Y:S01]  /*76c0*/  IMAD.X R11, R103, 0x1, R100, P5 ;  /* 0x00000001670b7824 */ /* 0x000fe200028e0664 */
[----:B------:R-:W-:Y:S01]  /*76d0*/  ISETP.GT.AND P4, PT, R3, 0xe, PT ;  /* 0x0000000e0300780c */ /* 0x000fe20003f84270 */
[----:B------:R-:W-:-:S03]  /*76e0*/  IMAD.X R7, R103, 0x1, R101, P6 ;  /* 0x0000000167077824 */ /* 0x000fc600030e0665 */
[----:B------:R0:W5:Y:S01]  /*76f0*/  @P3 LDG.E.U16 R24, desc[UR22][R10.64] ;  /* 0x000000160a183981 */ /* 0x000162000c1e1500 */
[----:B------:R-:W-:Y:S02]  /*7700*/  LEA R12, P5, R12, R102, 0x1 ;  /* 0x000000660c0c7211 */ /* 0x000fe400078a08ff */
[----:B------:R-:W-:Y:S02]  /*7710*/  ISETP.GT.AND P3, PT, R3, 0xf, PT ;  /* 0x0000000f0300780c */ /* 0x000fe40003f64270 */
[----:B0-----:R-:W-:Y:S01]  /*7720*/  PRMT R10, RZ, 0x7610, R10 ;  /* 0x00007610ff0a7816 */ /* 0x001fe2000000000a */
[----:B------:R-:W-:Y:S01]  /*7730*/  IMAD.X R13, R103, 0x1, R168, P5 ;  /* 0x00000001670d7824 */ /* 0x000fe200028e06a8 */
[----:B------:R-:W-:-:S04]  /*7740*/  PRMT R11, RZ, 0x7610, R11 ;  /* 0x00007610ff0b7816 */ /* 0x000fc8000000000b */
[----:B------:R0:W5:Y:S01]  /*7750*/  @P1 LDG.E.U16 R10, desc[UR22][R6.64] ;  /* 0x00000016060a1981 */ /* 0x000162000c1e1500 */
[----:B------:R-:W-:Y:S02]  /*7760*/  ISETP.GT.AND P1, PT, R3, 0x10, PT ;  /* 0x000000100300780c */ /* 0x000fe40003f24270 */
[-C--:B------:R-:W-:Y:S01]  /*7770*/  LEA R14, P5, R41, R102.reuse, 0x1 ;  /* 0x00000066290e7211 */ /* 0x080fe200078a08ff */
[----:B------:R1:W5:Y:S01]  /*7780*/  @P4 LDG.E.U16 R11, desc[UR22][R12.64] ;  /* 0x000000160c0b4981 */ /* 0x000362000c1e1500 */
[----:B0-----:R-:W-:-:S03]  /*7790*/  LEA R6, P6, R40, R102, 0x1 ;  /* 0x0000006628067211 */ /* 0x001fc600078c08ff */
[----:B------:R-:W-:Y:S01]  /*77a0*/  IMAD.X R15, R103, 0x1, R172, P5 ;  /* 0x00000001670f7824 */ /* 0x000fe200028e06ac */
[----:B------:R-:W-:Y:S01]  /*77b0*/  ISETP.GT.AND P4, PT, R3, 0x11, PT ;  /* 0x000000110300780c */ /* 0x000fe20003f84270 */
[----:B------:R-:W-:Y:S01]  /*77c0*/  IMAD.X R7, R103, 0x1, R169, P6 ;  /* 0x0000000167077824 */ /* 0x000fe200030e06a9 */
[----:B-1----:R-:W-:-:S04]  /*77d0*/  PRMT R12, RZ, 0x7610, R12 ;  /* 0x00007610ff0c7816 */ /* 0x002fc8000000000c */
[----:B------:R0:W5:Y:S01]  /*77e0*/  @P3 LDG.E.U16 R23, desc[UR22][R6.64] ;  /* 0x0000001606173981 */ /* 0x000162000c1e1500 */
[----:B------:R-:W-:-:S03]  /*77f0*/  ISETP.GT.AND P3, PT, R3, 0x12, PT ;  /* 0x000000120300780c */ /* 0x000fc60003f64270 */
[----:B------:R1:W5:Y:S01]  /*7800*/  @P1 LDG.E.U16 R12, desc[UR22][R14.64] ;  /* 0x000000160e0c1981 */ /* 0x000362000c1e1500 */
[-C--:B0-----:R-:W-:Y:S02]  /*7810*/  LEA R6, P6, R42, R102.reuse, 0x1 ;  /* 0x000000662a067211 */ /* 0x081fe400078c08ff */
[----:B-1----:R-:W-:-:S03]  /*7820*/  LEA R14, P5, R43, R102, 0x1 ;  /* 0x000000662b0e7211 */ /* 0x002fc600078a08ff */
[----:B------:R-:W-:Y:S01]  /*7830*/  IMAD.X R7, R103, 0x1, R175, P6 ;  /* 0x0000000167077824 */ /* 0x000fe200030e06af */
[----:B------:R-:W-:Y:S02]  /*7840*/  ISETP.GT.AND P1, PT, R3, 0x13, PT ;  /* 0x000000130300780c */ /* 0x000fe40003f24270 */
[----:B------:R-:W-:Y:S01]  /*7850*/  PRMT R13, RZ, 0x7610, R13 ;  /* 0x00007610ff0d7816 */ /* 0x000fe2000000000d */
[----:B------:R-:W-:Y:S01]  /*7860*/  IMAD.X R15, R103, 0x1, R178, P5 ;  /* 0x00000001670f7824 */ /* 0x000fe200028e06b2 */
[----:B------:R0:W5:Y:S01]  /*7870*/  @P4 LDG.E.U16 R22, desc[UR22][R6.64] ;  /* 0x0000001606164981 */ /* 0x000162000c1e1500 */
[----:B------:R-:W-:-:S03]  /*7880*/  ISETP.GT.AND P4, PT, R3, 0x14, PT ;  /* 0x000000140300780c */ /* 0x000fc60003f84270 */
[----:B------:R1:W5:Y:S01]  /*7890*/  @P3 LDG.E.U16 R13, desc[UR22][R14.64] ;  /* 0x000000160e0d3981 */ /* 0x000362000c1e1500 */
[-C--:B0-----:R-:W-:Y:S02]  /*78a0*/  LEA R6, P6, R44, R102.reuse, 0x1 ;  /* 0x000000662c067211 */ /* 0x081fe400078c08ff */
[----:B-1----:R-:W-:-:S03]  /*78b0*/  LEA R14, P5, R45, R102, 0x1 ;  /* 0x000000662d0e7211 */ /* 0x002fc600078a08ff */
[----:B------:R-:W-:Y:S01]  /*78c0*/  IMAD.X R7, R103, 0x1, R181, P6 ;  /* 0x0000000167077824 */ /* 0x000fe200030e06b5 */
[----:B------:R-:W-:Y:S01]  /*78d0*/  ISETP.GT.AND P3, PT, R3, 0x15, PT ;  /* 0x000000150300780c */ /* 0x000fe20003f64270 */
[----:B------:R-:W-:-:S03]  /*78e0*/  IMAD.X R15, R103, 0x1, R184, P5 ;  /* 0x00000001670f7824 */ /* 0x000fc600028e06b8 */
[----:B------:R0:W5:Y:S01]  /*78f0*/  @P1 LDG.E.U16 R21, desc[UR22][R6.64] ;  /* 0x0000001606151981 */ /* 0x000162000c1e1500 */
[----:B------:R-:W-:-:S03]  /*7900*/  ISETP.GT.AND P1, PT, R3, 0x16, PT ;  /* 0x000000160300780c */ /* 0x000fc60003f24270 */
[----:B------:R1:W5:Y:S01]  /*7910*/  @P4 LDG.E.U16 R20, desc[UR22][R14.64] ;  /* 0x000000160e144981 */ /* 0x000362000c1e1500 */
[----:B0-----:R-:W-:Y:S02]  /*7920*/  LEA R6, P6, R46, R102, 0x1 ;  /* 0x000000662e067211 */ /* 0x001fe400078c08ff */
[----:B-1----:R-:W-:-:S03]  /*7930*/  PRMT R14, RZ, 0x7610, R14 ;  /* 0x00007610ff0e7816 */ /* 0x002fc6000000000e */
[----:B------:R-:W-:Y:S01]  /*7940*/  IMAD.X R7, R103, 0x1, R187, P6 ;  /* 0x0000000167077824 */ /* 0x000fe200030e06bb */
[-C--:B------:R-:W-:Y:S02]  /*7950*/  LEA R16, P5, R47, R102.reuse, 0x1 ;  /* 0x000000662f107211 */ /* 0x080fe400078a08ff */
[----:B------:R-:W-:Y:S02]  /*7960*/  ISETP.GT.AND P4, PT, R3, 0x17, PT ;  /* 0x000000170300780c */ /* 0x000fe40003f84270 */
[----:B------:R0:W5:Y:S01]  /*7970*/  @P3 LDG.E.U16 R14, desc[UR22][R6.64] ;  /* 0x00000016060e3981 */ /* 0x000162000c1e1500 */
[----:B------:R-:W-:Y:S01]  /*7980*/  IMAD.X R17, R103, 0x1, R190, P5 ;  /* 0x0000000167117824 */ /* 0x000fe200028e06be */
[----:B------:R-:W-:Y:S02]  /*7990*/  ISETP.GT.AND P3, PT, R3, 0x18, PT ;  /* 0x000000180300780c */ /* 0x000fe40003f64270 */
[----:B------:R-:W-:Y:S02]  /*79a0*/  PRMT R15, RZ, 0x7610, R15 ;  /* 0x00007610ff0f7816 */ /* 0x000fe4000000000f */
[-C--:B0-----:R-:W-:Y:S01]  /*79b0*/  LEA R6, P6, R48, R102.reuse, 0x1 ;  /* 0x0000006630067211 */ /* 0x081fe200078c08ff */
[----:B------:R0:W5:Y:S01]  /*79c0*/  @P1 LDG.E.U16 R19, desc[UR22][R16.64] ;  /* 0x0000001610131981 */ /* 0x000162000c1e1500 */
[----:B------:R-:W-:-:S03]  /*79d0*/  LEA R28, P5, R49, R102, 0x1 ;  /* 0x00000066311c7211 */ /* 0x000fc600078a08ff */
[----:B------:R-:W-:Y:S01]  /*79e0*/  IMAD.X R7, R103, 0x1, R193, P6 ;  /* 0x0000000167077824 */ /* 0x000fe200030e06c1 */
[----:B------:R-:W-:Y:S01]  /*79f0*/  ISETP.GT.AND P1, PT, R3, 0x19, PT ;  /* 0x000000190300780c */ /* 0x000fe20003f24270 */
[----:B------:R-:W-:-:S03]  /*7a00*/  IMAD.X R29, R103, 0x1, R196, P5 ;  /* 0x00000001671d7824 */ /* 0x000fc600028e06c4 */
[----:B------:R1:W5:Y:S01]  /*7a10*/  @P4 LDG.E.U16 R15, desc[UR22][R6.64] ;  /* 0x00000016060f4981 */ /* 0x000362000c1e1500 */
[----:B0-----:R-:W-:Y:S02]  /*7a20*/  PRMT R16, RZ, 0x7610, R16 ;  /* 0x00007610ff107816 */ /* 0x001fe40000000010 */
[----:B------:R-:W-:-:S04]  /*7a30*/  ISETP.GT.AND P4, PT, R3, 0x1a, PT ;  /* 0x0000001a0300780c */ /* 0x000fc80003f84270 */
[----:B------:R0:W5:Y:S01]  /*7a40*/  @P3 LDG.E.U16 R16, desc[UR22][R28.64] ;  /* 0x000000161c103981 */ /* 0x000162000c1e1500 */
[----:B-1----:R-:W-:Y:S02]  /*7a50*/  LEA R6, P6, R50, R102, 0x1 ;  /* 0x0000006632067211 */ /* 0x002fe400078c08ff */
[----:B------:R-:W-:-:S03]  /*7a60*/  ISETP.GT.AND P3, PT, R3, 0x1b, PT ;  /* 0x0000001b0300780c */ /* 0x000fc60003f64270 */
[----:B------:R-:W-:Y:S01]  /*7a70*/  IMAD.X R7, R103, 0x1, R199, P6 ;  /* 0x0000000167077824 */ /* 0x000fe200030e06c7 */
[----:B0-----:R-:W-:Y:S02]  /*7a80*/  LEA R28, P5, R51, R102, 0x1 ;  /* 0x00000066331c7211 */ /* 0x001fe400078a08ff */
[----:B------:R-:W-:Y:S02]  /*7a90*/  PRMT R17, RZ, 0x7610, R17 ;  /* 0x00007610ff117816 */ /* 0x000fe40000000011 */
[----:B------:R0:W5:Y:S01]  /*7aa0*/  @P1 LDG.E.U16 R18, desc[UR22][R6.64] ;  /* 0x0000001606121981 */ /* 0x000162000c1e1500 */
[----:B------:R-:W-:Y:S01]  /*7ab0*/  IMAD.X R29, R103, 0x1, R202, P5 ;  /* 0x00000001671d7824 */ /* 0x000fe200028e06ca */
[----:B------:R-:W-:-:S04]  /*7ac0*/  ISETP.GT.AND P1, PT, R3, 0x1c, PT ;  /* 0x0000001c0300780c */ /* 0x000fc80003f24270 */
[----:B------:R1:W5:Y:S01]  /*7ad0*/  @P4 LDG.E.U16 R17, desc[UR22][R28.64] ;  /* 0x000000161c114981 */ /* 0x000362000c1e1500 */
[----:B0-----:R-:W-:Y:S02]  /*7ae0*/  LEA R6, P6, R52, R102, 0x1 ;  /* 0x0000006634067211 */ /* 0x001fe400078c08ff */
[----:B------:R-:W-:-:S03]  /*7af0*/  ISETP.GT.AND P4, PT, R3, 0x1d, PT ;  /* 0x0000001d0300780c */ /* 0x000fc60003f84270 */
[----:B------:R-:W-:Y:S01]  /*7b00*/  IMAD.X R7, R103, 0x1, R205, P6 ;  /* 0x0000000167077824 */ /* 0x000fe200030e06cd */
[----:B-1----:R-:W-:-:S04]  /*7b10*/  LEA R28, P5, R53, R102, 0x1 ;  /* 0x00000066351c7211 */ /* 0x002fc800078a08ff */
        /* <DEDUP_REMOVED lines=39> */
[-C--:B-1----:R-:W-:Y:S02]  /*7d90*/  LEA R28, P5, R63, R102.reuse, 0x1 ;  /* 0x000000663f1c7211 */ /* 0x082fe400078a08ff */
[----:B------:R-:W-:Y:S02]  /*7da0*/  PRMT R182, RZ, 0x7610, R182 ;  /* 0x00007610ffb67816 */ /* 0x000fe400000000b6 */
[----:B------:R0:W5:Y:S01]  /*7db0*/  @P1 LDG.E.U16 R183, desc[UR22][R6.64] ;  /* 0x0000001606b71981 */ /* 0x000162000c1e1500 */
[----:B------:R-:W-:Y:S01]  /*7dc0*/  IMAD.X R29, R103, 0x1, R228, P5 ;  /* 0x00000001671d7824 */ /* 0x000fe200028e06e4 */
[----:B------:R-:W-:Y:S02]  /*7dd0*/  ISETP.GT.AND P1, PT, R3, 0x28, PT ;  /* 0x000000280300780c */ /* 0x000fe40003f24270 */
[----:B------:R-:W-:Y:S02]  /*7de0*/  PRMT R186, RZ, 0x7610, R186 ;  /* 0x00007610ffba7816 */ /* 0x000fe400000000ba */
[----:B------:R1:W5:Y:S01]  /*7df0*/  @P4 LDG.E.U16 R182, desc[UR22][R28.64] ;  /* 0x000000161cb64981 */ /* 0x000362000c1e1500 */
[----:B0-----:R-:W-:-:S02]  /*7e00*/  LEA R6, P6, R64, R102, 0x1 ;  /* 0x0000006640067211 */ /* 0x001fc400078c08ff */
        /* <DEDUP_REMOVED lines=62> */
[----:B-1----:R-:W-:Y:S02]  /*81f0*/  LEA R28, P5, R77, R102, 0x1 ;  /* 0x000000664d1c7211 */ /* 0x002fe400078a08ff */
[----:B------:R-:W-:Y:S02]  /*8200*/  PRMT R203, RZ, 0x7610, R203 ;  /* 0x00007610ffcb7816 */ /* 0x000fe400000000cb */
[----:B------:R0:W5:Y:S01]  /*8210*/  @P3 LDG.E.U16 R204, desc[UR22][R6.64] ;  /* 0x0000001606cc3981 */ /* 0x000162000c1e1500 */
[----:B------:R-:W-:Y:S01]  /*8220*/  IMAD.X R29, R103, 0x1, R242, P5 ;  /* 0x00000001671d7824 */ /* 0x000fe200028e06f2 */
[----:B------:R-:W-:-:S04]  /*8230*/  PRMT R207, RZ, 0x7610, R207 ;  /* 0x00007610ffcf7816 */ /* 0x000fc800000000cf */
[----:B------:R1:W5:Y:S01]  /*8240*/  @P1 LDG.E.U16 R203, desc[UR22][R28.64] ;  /* 0x000000161ccb1981 */ /* 0x000362000c1e1500 */
[----:B0-----:R-:W-:-:S05]  /*8250*/  LEA R6, P3, R78, R102, 0x1 ;  /* 0x000000664e067211 */ /* 0x001fca00078608ff */
[----:B------:R-:W-:Y:S01]  /*8260*/  IMAD.X R7, R103, 0x1, R243, P3 ;  /* 0x0000000167077824 */ /* 0x000fe200018e06f3 */
[-C--:B-1----:R-:W-:Y:S02]  /*8270*/  LEA R28, P1, R79, R102.reuse, 0x1 ;  /* 0x000000664f1c7211 */ /* 0x082fe400078208ff */
[----:B------:R-:W-:Y:S02]  /*8280*/  ISETP.GT.AND P3, PT, R3, 0x37, PT ;  /* 0x000000370300780c */ /* 0x000fe40003f64270 */
[----:B------:R0:W5:Y:S01]  /*8290*/  @P4 LDG.E.U16 R207, desc[UR22][R6.64] ;  /* 0x0000001606cf4981 */ /* 0x000162000c1e1500 */
[----:B------:R-:W-:Y:S01]  /*82a0*/  IMAD.X R29, R103, 0x1, R244, P1 ;  /* 0x00000001671d7824 */ /* 0x000fe200008e06f4 */
[----:B------:R-:W-:Y:S02]  /*82b0*/  PRMT R210, RZ, 0x7610, R210 ;  /* 0x00007610ffd27816 */ /* 0x000fe400000000d2 */
[----:B0-----:R-:W-:-:S05]  /*82c0*/  LEA R6, P1, R80, R102, 0x1 ;  /* 0x0000006650067211 */ /* 0x001fca00078208ff */
[----:B------:R-:W-:-:S05]  /*82d0*/  IMAD.X R7, R103, 0x1, R245, P1 ;  /* 0x0000000167077824 */ /* 0x000fca00008e06f5 */
[----:B------:R0:W5:Y:S01]  /*82e0*/  @P3 LDG.E.U16 R210, desc[UR22][R6.64] ;  /* 0x0000001606d23981 */ /* 0x000162000c1e1500 */
[----:B------:R-:W-:Y:S02]  /*82f0*/  ISETP.GT.AND P3, PT, R3, 0x38, PT ;  /* 0x000000380300780c */ /* 0x000fe40003f64270 */
        /* <DEDUP_REMOVED lines=24> */
[C---:B------:R-:W-:Y:S02]  /*8480*/  ISETP.GT.AND P3, PT, R3.reuse, 0x3d, PT ;  /* 0x0000003d0300780c */ /* 0x040fe40003f64270 */
[----:B------:R-:W-:Y:S02]  /*8490*/  PRMT R219, RZ, 0x7610, R219 ;  /* 0x00007610ffdb7816 */ /* 0x000fe400000000db */
[----:B0-----:R-:W-:Y:S02]  /*84a0*/  LEA R6, P1, R86, R102, 0x1 ;  /* 0x0000006656067211 */ /* 0x001fe400078208ff */
[----:B------:R-:W-:-:S03]  /*84b0*/  ISETP.GT.AND P5, PT, R3, 0x36, PT ;  /* 0x000000360300780c */ /* 0x000fc60003fa4270 */
[----:B------:R-:W-:Y:S01]  /*84c0*/  IMAD.X R7, R103, 0x1, R251, P1 ;  /* 0x0000000167077824 */ /* 0x000fe200008e06fb */
[----:B------:R-:W-:-:S04]  /*84d0*/  PRMT R208, RZ, 0x7610, R208 ;  /* 0x00007610ffd07816 */ /* 0x000fc800000000d0 */
[----:B------:R0:W5:Y:S01]  /*84e0*/  @P3 LDG.E.U16 R219, desc[UR22][R6.64] ;  /* 0x0000001606db3981 */ /* 0x000162000c1e1500 */
[----:B------:R-:W-:Y:S02]  /*84f0*/  ISETP.GT.AND P3, PT, R3, 0x3e, PT ;  /* 0x0000003e0300780c */ /* 0x000fe40003f64270 */
[----:B------:R-:W-:Y:S02]  /*8500*/  PRMT R220, RZ, 0x7610, R220 ;  /* 0x00007610ffdc7816 */ /* 0x000fe400000000dc */
[----:B------:R1:W5:Y:S01]  /*8510*/  @P5 LDG.E.U16 R208, desc[UR22][R28.64] ;  /* 0x000000161cd05981 */ /* 0x000362000c1e1500 */
[----:B0-----:R-:W-:Y:S02]  /*8520*/  LEA R6, P1, R87, R102, 0x1 ;  /* 0x0000006657067211 */ /* 0x001fe400078208ff */
[----:B------:R-:W-:-:S03]  /*8530*/  ISETP.GT.AND P4, PT, R3, 0x3f, PT ;  /* 0x0000003f0300780c */ /* 0x000fc60003f84270 */
[----:B------:R-:W-:Y:S01]  /*8540*/  IMAD.X R7, R103, 0x1, R252, P1 ;  /* 0x0000000167077824 */ /* 0x000fe200008e06fc */
[----:B-1----:R-:W-:Y:S02]  /*8550*/  SHF.R.S32.HI R29, RZ, 0x1f, R89 ;  /* 0x0000001fff1d7819 */ /* 0x002fe40000011459 */
[----:B------:R-:W-:Y:S02]  /*8560*/  ISETP.GT.AND P1, PT, R3, RZ, PT ;  /* 0x000000ff0300720c */ /* 0x000fe40003f24270 */
[----:B------:R0:W5:Y:S01]  /*8570*/  @P3 LDG.E.U16 R220, desc[UR22][R6.64] ;  /* 0x0000001606dc3981 */ /* 0x000162000c1e1500 */
[C---:B------:R-:W-:Y:S02]  /*8580*/  SHF.L.U64.HI R29, R89.reuse, 0x1, R29 ;  /* 0x00000001591d7819 */ /* 0x040fe4000001021d */
[----:B------:R-:W-:Y:S02]  /*8590*/  PRMT R222, RZ, 0x7610, R222 ;  /* 0x00007610ffde7816 */ /* 0x000fe400000000de */
[----:B0-----:R-:W-:-:S05]  /*85a0*/  LEA R6, P3, R89, R102, 0x1 ;  /* 0x0000006659067211 */ /* 0x001fca00078608ff */
[----:B------:R-:W-:Y:S01]  /*85b0*/  IMAD.X R7, R103, 0x1, R29, P3 ;  /* 0x0000000167077824 */ /* 0x000fe200018e061d */
[----:B------:R-:W-:Y:S01]  /*85c0*/  PRMT R223, RZ, 0x7610, R223 ;  /* 0x00007610ffdf7816 */ /* 0x000fe200000000df */
[----:B------:R-:W-:-:S03]  /*85d0*/  USHF.L.U32 UR4, UR4, 0x1f, URZ ;  /* 0x0000001f04047899 */ /* 0x000fc600080006ff */
[----:B------:R0:W5:Y:S02]  /*85e0*/  @P4 LDG.E.U16 R222, desc[UR22][R6.64] ;  /* 0x0000001606de4981 */ /* 0x000164000c1e1500 */
[----:B0-----:R-:W-:Y:S02]  /*85f0*/  @P1 IMAD.MOV.U32 R6, RZ, RZ, R102 ;  /* 0x000000ffff061224 */ /* 0x001fe400078e0066 */
[----:B------:R-:W-:-:S05]  /*8600*/  @P1 IMAD.MOV.U32 R7, RZ, RZ, R103 ;  /* 0x000000ffff071224 */ /* 0x000fca00078e0067 */
[----:B------:R0:W5:Y:S02]  /*8610*/  @P1 LDG.E.U16 R223, desc[UR22][R6.64] ;  /* 0x0000001606df1981 */ /* 0x000164000c1e1500 */
[----:B0-----:R-:W-:-:S04]  /*8620*/  IMAD.U32 R7, RZ, RZ, UR4 ;  /* 0x00000004ff077e24 */ /* 0x001fc8000f8e00ff */
[----:B------:R-:W0:Y:S01]  /*8630*/  SYNCS.PHASECHK.TRANS64.TRYWAIT P1, [UR6], R7 ;  /* 0x00000007ff0075a7 */ /* 0x000e220008021106 */
[----:B------:R-:W-:Y:S02]  /*8640*/  PRMT R5, R33, 0x5410, R5 ;  /* 0x0000541021057816 */ /* 0x000fe40000000005 */
[----:B------:R-:W-:Y:S01]  /*8650*/  PRMT R6, R31, 0x5410, R32 ;  /* 0x000054101f067816 */ /* 0x000fe20000000020 */
[----:B0-----:R-:W-:Y:S06]  /*8660*/  @!P1 BRA `(.L_x_9) ;  /* 0x0000005000449947 */ /* 0x001fec0003800000 */
.L_x_17:
[----:B-----5:R-:W-:Y:S01]  /*8670*/  PRMT R16, R16, 0x5410, R18 ;  /* 0x0000541010107816 */ /* 0x020fe20000000012 */
[----:B------:R-:W-:Y:S01]  /*8680*/  IMAD.WIDE R108, R39, 0x2, R108 ;  /* 0x00000002276c7825 */ /* 0x000fe200078e026c */
[----:B------:R-:W-:Y:S02]  /*8690*/  PRMT R18, R34, 0x5410, R171 ;  /* 0x0000541022127816 */ /* 0x000fe400000000ab */
[----:B------:R-:W0:Y:S01]  /*86a0*/  S2R R171, SR_TID.X ;  /* 0x0000000000ab7919 */ /* 0x000e220000002100 */
[----:B------:R-:W-:Y:S01]  /*86b0*/  PRMT R7, R27, 0x5410, R30 ;  /* 0x000054101b077816 */ /* 0x000fe2000000001e */
[----:B------:R-:W-:Y:S01]  /*86c0*/  IMAD.WIDE R110, R39, 0x2, R110 ;  /* 0x00000002276e7825 */ /* 0x000fe200078e026e */
[----:B------:R-:W-:Y:S02]  /*86d0*/  PRMT R8, R8, 0x5410, R26 ;  /* 0x0000541008087816 */ /* 0x000fe4000000001a */
[----:B------:R-:W-:Y:S01]  /*86e0*/  PRMT R9, R25, 0x5410, R9 ;  /* 0x0000541019097816 */ /* 0x000fe20000000009 */
[----:B------:R-:W-:Y:S01]  /*86f0*/  IMAD.WIDE R114, R39, 0x2, R114 ;  /* 0x0000000227727825 */ /* 0x000fe200078e0272 */
[----:B------:R-:W-:-:S02]  /*8700*/  PRMT R10, R24, 0x5410, R10 ;  /* 0x00005410180a7816 */ /* 0x000fc4000000000a */
[----:B------:R-:W-:Y:S01]  /*8710*/  PRMT R11, R11, 0x5410, R23 ;  /* 0x000054100b0b7816 */ /* 0x000fe20000000017 */
[----:B------:R-:W-:Y:S01]  /*8720*/  IMAD.WIDE R118, R39, 0x2, R118 ;  /* 0x0000000227767825 */ /* 0x000fe200078e0276 */
[----:B------:R-:W-:Y:S02]  /*8730*/  PRMT R12, R12, 0x5410, R22 ;  /* 0x000054100c0c7816 */ /* 0x000fe40000000016 */
        /* <DEDUP_REMOVED lines=33> */
[----:B0-----:R-:W-:Y:S01]  /*8950*/  LOP3.LUT R171, R171, 0x3f, RZ, 0xc0, !PT ;  /* 0x0000003fabab7812 */ /* 0x001fe200078ec0ff */
[----:B------:R-:W-:Y:S01]  /*8960*/  IMAD.WIDE R166, R39, 0x2, R166 ;  /* 0x0000000227a67825 */ /* 0x000fe200078e02a6 */
[----:B------:R0:W-:Y:S01]  /*8970*/  STTM.x32 tmem[UR12], R4 ;  /* 0x00000004000079ed */ /* 0x0001e200082c000c */
[----:B------:R-:W1:Y:S01]  /*8980*/  FENCE.VIEW.ASYNC.T ;  /* 0x00000000000073c6 */ /* 0x000e620000000200 */
[----:B------:R-:W-:Y:S01]  /*8990*/  ISETP.GE.AND P1, PT, R171, R3, PT ;  /* 0x00000003ab00720c */ /* 0x000fe20003f26270 */
[----:B------:R-:W-:-:S04]  /*89a0*/  IMAD.WIDE R106, R39, 0x2, R106 ;  /* 0x00000002276a7825 */ /* 0x000fc800078e026a */
        /* <DEDUP_REMOVED lines=14> */
[----:B------:R-:W-:Y:S01]  /*8a90*/  IMAD.WIDE R104, R39, 0x2, R104 ;  /* 0x0000000227687825 */ /* 0x000fe200078e0268 */
[----:B0-----:R-:W-:Y:S01]  /*8aa0*/  PRMT R4, RZ, 0x7610, R4 ;  /* 0x00007610ff047816 */ /* 0x001fe20000000004 */
[----:B-1----:R-:W-:Y:S01]  /*8ab0*/  BAR.SYNC.DEFER_BLOCKING 0x0 ;  /* 0x0000000000007b1d */ /* 0x002fe20000010000 */
        /* <DEDUP_REMOVED lines=11> */
[----:B------:R-:W-:Y:S01]  /*8b70*/  PRMT R28, RZ, 0x7610, R28 ;  /* 0x00007610ff1c7816 */ /* 0x000fe2000000001c */
[----:B------:R-:W2:Y:S01]  /*8b80*/  @!P1 LDG.E.U16 R4, desc[UR22][R166.64] ;  /* 0x00000016a6049981 */ /* 0x000ea2000c1e1500 */
[----:B------:R-:W-:Y:S02]  /*8b90*/  PRMT R30, RZ, 0x7610, R30 ;  /* 0x00007610ff1e7816 */ /* 0x000fe4000000001e */
[----:B------:R-:W-:Y:S01]  /*8ba0*/  PRMT R32, RZ, 0x7610, R32 ;  /* 0x00007610ff207816 */ /* 0x000fe20000000020 */
[----:B------:R-:W3:Y:S01]  /*8bb0*/  @!P1 LDG.E.U16 R6, desc[UR22][R162.64] ;  /* 0x00000016a2069981 */ /* 0x000ee2000c1e1500 */
[----:B------:R-:W-:Y:S02]  /*8bc0*/  PRMT R34, RZ, 0x7610, R34 ;  /* 0x00007610ff227816 */ /* 0x000fe40000000022 */
[----:B------:R-:W-:Y:S01]  /*8bd0*/  PRMT R5, RZ, 0x7610, R5 ;  /* 0x00007610ff057816 */ /* 0x000fe20000000005 */
[----:B------:R-:W4:Y:S01]  /*8be0*/  @!P1 LDG.E.U16 R8, desc[UR22][R158.64] ;  /* 0x000000169e089981 */ /* 0x000f22000c1e1500 */
[----:B------:R-:W-:-:S02]  /*8bf0*/  PRMT R7, RZ, 0x7610, R7 ;  /* 0x00007610ff077816 */ /* 0x000fc40000000007 */
[----:B------:R-:W-:Y:S01]  /*8c00*/  PRMT R9, RZ, 0x7610, R9 ;  /* 0x00007610ff097816 */ /* 0x000fe20000000009 */
[----:B------:R-:W4:Y:S01]  /*8c10*/  @!P1 LDG.E.U16 R10, desc[UR22][R154.64] ;  /* 0x000000169a0a9981 */ /* 0x000f22000c1e1500 */
[----:B------:R-:W-:Y:S02]  /*8c20*/  PRMT R11, RZ, 0x7610, R11 ;  /* 0x00007610ff0b7816 */ /* 0x000fe4000000000b */
[----:B------:R-:W-:Y:S01]  /*8c30*/  PRMT R13, RZ, 0x7610, R13 ;  /* 0x00007610ff0d7816 */ /* 0x000fe2000000000d */
[----:B------:R-:W4:Y:S01]  /*8c40*/  @!P1 LDG.E.U16 R12, desc[UR22][R150.64] ;  /* 0x00000016960c9981 */ /* 0x000f22000c1e1500 */
        /* <DEDUP_REMOVED lines=15> */
[----:B------:R-:W-:-:S03]  /*8d40*/  PRMT R35, RZ, 0x7610, R35 ;  /* 0x00007610ff237816 */ /* 0x000fc60000000023 */
[----:B------:R-:W4:Y:S04]  /*8d50*/  @!P1 LDG.E.U16 R24, desc[UR22][R126.64] ;  /* 0x000000167e189981 */ /* 0x000f28000c1e1500 */
        /* <DEDUP_REMOVED lines=20> */
[----:B------:R-:W4:Y:S01]  /*8ea0*/  @!P1 LDG.E.U16 R35, desc[UR22][R104.64] ;  /* 0x0000001668239981 */ /* 0x000f22000c1e1500 */
[----:B------:R-:W-:Y:S01]  /*8eb0*/  BAR.SYNC.DEFER_BLOCKING 0x0 ;  /* 0x0000000000007b1d */ /* 0x000fe20000010000 */
[----:B------:R-:W-:-:S04]  /*8ec0*/  ULEA UR6, UR20, UR9, 0x3 ;  /* 0x0000000914067291 */ /* 0x000fc8000f8e18ff */
[----:B------:R-:W-:Y:S01]  /*8ed0*/  UIADD3 UR6, UPT, UPT, UR6, 0x8000, URZ ;  /* 0x0000800006067890 */ /* 0x000fe2000fffe0ff */
[----:B--2---:R0:W-:Y:S04]  /*8ee0*/  STS.U16 [R37+UR9+0x4000], R4 ;  /* 0x0040000425007988 */ /* 0x0041e80008000409 */
[----:B---3--:R0:W-:Y:S04]  /*8ef0*/  STS.U16 [R37+UR9+0x4400], R6 ;  /* 0x0044000625007988 */ /* 0x0081e80008000409 */
[----:B----4-:R0:W-:Y:S04]  /*8f00*/  STS.U16 [R37+UR9+0x4800], R8 ;  /* 0x0048000825007988 */ /* 0x0101e80008000409 */
        /* <DEDUP_REMOVED lines=30> */
[----:B-1----:R-:W1:Y:S02]  /*90f0*/  FENCE.VIEW.ASYNC.S ;  /* 0x00000000000073c6 */ /* 0x002e640000000000 */
[----:B-1----:R-:W-:Y:S06]  /*9100*/  BAR.SYNC.DEFER_BLOCKING 0x0 ;  /* 0x0000000000007b1d */ /* 0x002fec0000010000 */
[----:B------:R-:W-:Y:S05]  /*9110*/  @P0 BRA `(.L_x_10) ;  /* 0x00000000009c0947 */ /* 0x000fea0003800000 */
[----:B------:R-:W-:Y:S02]  /*9120*/  UIADD3 UR21, UPT, UPT, UR8, 0x108, URZ ;  /* 0x0000010808157890 */ /* 0x000fe4000fffe0ff */
[----:B------:R-:W-:Y:S02]  /*9130*/  UIADD3 UR30, UPT, UPT, UR8, 0x110, URZ ;  /* 0x00000110081e7890 */ /* 0x000fe4000fffe0ff */
[----:B------:R-:W-:Y:S02]  /*9140*/  UIADD3 UR31, UPT, UPT, UR8, 0x118, URZ ;  /* 0x00000118081f7890 */ /* 0x000fe4000fffe0ff */
[----:B------:R-:W-:Y:S02]  /*9150*/  UIADD3 UR36, UPT, UPT, UR8, 0x80, URZ ;  /* 0x0000008008247890 */ /* 0x000fe4000fffe0ff */
        /* <DEDUP_REMOVED lines=8> */
[----:B------:R1:W-:Y:S01]  /*91e0*/  UTCHMMA tmem[UR10], gdesc[UR16], tmem[UR8], tmem[UR18], idesc[UR19], UPT ;  /* 0x00ff12100a0079ea */ /* 0x0003e2000b800008 */
[----:B------:R-:W-:Y:S01]  /*91f0*/  UIADD3 UR49, UPT, UPT, UR8, 0x138, URZ ;  /* 0x0000013808317890 */ /* 0x000fe2000fffe0ff */
[----:B------:R-:W-:Y:S01]  /*9200*/  UMOV UR28, 0x0 ;  /* 0x00000000001c7882 */ /* 0x000fe20000000000 */
[----:B------:R-:W-:Y:S01]  /*9210*/  UMOV UR29, 0x8200010 ;  /* 0x08200010001d7882 */ /* 0x000fe20000000000 */
[----:B------:R-:W-:Y:S01]  /*9220*/  UMOV UR32, 0x0 ;  /* 0x0000000000207882 */ /* 0x000fe20000000000 */
[----:B------:R-:W-:Y:S01]  /*9230*/  UMOV UR33, 0x8200010 ;  /* 0x0820001000217882 */ /* 0x000fe20000000000 */
        /* <DEDUP_REMOVED lines=11> */
[----:B------:R-:W-:Y:S01]  /*92f0*/  UMOV UR7, URZ ;  /* 0x000000ff00077c82 */ /* 0x000fe20008000000 */
[----:B------:R1:W-:Y:S01]  /*9300*/  UTCHMMA tmem[UR37], gdesc[UR16], tmem[UR36], tmem[UR38], idesc[UR39], UPT ;  /* 0x00ff2610250079ea */ /* 0x0003e2000b800024 */
        /* <DEDUP_REMOVED lines=8> */
.L_x_10:
[----:B------:R-:W-:Y:S01]  /*9390*/  UIADD3 UR20, UPT, UPT, UR20, 0x1, URZ ;  /* 0x0000000114147890 */ /* 0x000fe2000fffe0ff */
[----:B0-----:R-:W-:Y:S01]  /*93a0*/  IMAD.MOV.U32 R4, RZ, RZ, R102 ;  /* 0x000000ffff047224 */ /* 0x001fe200078e0066 */
[----:B------:R-:W-:Y:S01]  /*93b0*/  UIADD3 UR13, UPT, UPT, UR13, -0x1, URZ ;  /* 0xffffffff0d0d7890 */ /* 0x000fe2000fffe0ff */
[----:B------:R-:W-:Y:S01]  /*93c0*/  IMAD.MOV.U32 R5, RZ, RZ, R103 ;  /* 0x000000ffff057224 */ /* 0x000fe200078e0067 */
[----:B------:R-:W-:Y:S01]  /*93d0*/  UISETP.GT.AND UP1, UPT, UR20, 0x1, UPT ;  /* 0x000000011400788c */ /* 0x000fe2000bf24270 */
[----:B------:R-:W-:Y:S02]  /*93e0*/  VIADD R3, R3, 0xffffffc0 ;  /* 0xffffffc003037836 */ /* 0x000fe40000000000 */
[----:B------:R-:W-:Y:S01]  /*93f0*/  IMAD.WIDE R4, R36, 0x2, R4 ;  /* 0x0000000224047825 */ /* 0x000fe200078e0204 */
[----:B-1----:R-:W-:Y:S02]  /*9400*/  USEL UR4, URZ, 0x1, !UP1 ;  /* 0x00000001ff047887 */ /* 0x002fe4000c800000 */
[----:B------:R-:W-:Y:S01]  /*9410*/  USEL UR20, UR20, URZ, !UP1 ;  /* 0x000000ff14147287 */ /* 0x000fe2000c800000 */
[----:B------:R-:W-:Y:S01]  /*9420*/  IMAD.MOV.U32 R102, RZ, RZ, R4 ;  /* 0x000000ffff667224 */ /* 0x000fe200078e0004 */
[----:B------:R-:W-:Y:S01]  /*9430*/  UISETP.NE.U32.AND UP1, UPT, UR13, URZ, UPT ;  /* 0x000000ff0d00728c */ /* 0x000fe2000bf25070 */
[----:B------:R-:W-:Y:S01]  /*9440*/  IMAD.MOV.U32 R103, RZ, RZ, R5 ;  /* 0x000000ffff677224 */ /* 0x000fe200078e0005 */
[----:B------:R-:W-:-:S03]  /*9450*/  ULOP3.LUT UR7, UR5, UR4, URZ, 0x3c, !UPT ;  /* 0x0000000405077292 */ /* 0x000fc6000f8e3cff */
[----:B------:R-:W-:-:S04]  /*9460*/  UMOV UR4, UR5 ;  /* 0x0000000500047c82 */ /* 0x000fc80008000000 */
[----:B------:R-:W-:Y:S01]  /*9470*/  UMOV UR5, UR7 ;  /* 0x0000000700057c82 */ /* 0x000fe20008000000 */
[----:B------:R-:W-:Y:S05]  /*9480*/  BRA.U UP1, `(.L_x_11) ;  /* 0xffffffdd01287547 */ /* 0x000fea000b83ffff */
.L_x_8:
[----:B------:R-:W2:Y:S01]  /*9490*/  LDL.LU R4, [R1+0x34] ;  /* 0x0000340001047983 */ /* 0x000ea20000300800 */
[----:B------:R-:W0:Y:S01]  /*94a0*/  LDCU UR5, c[0x0][0x3b8] ;  /* 0x00007700ff0577ac */ /* 0x000e220008000800 */
[----:B------:R-:W1:Y:S01]  /*94b0*/  LDCU UR7, c[0x0][0x3b4] ;  /* 0x00007680ff0777ac */ /* 0x000e620008000800 */
[----:B------:R-:W3:Y:S01]  /*94c0*/  LDCU.128 UR12, c[0x0][0x390] ;  /* 0x00007200ff0c77ac */ /* 0x000ee20008000c00 */
[----:B0-----:R-:W-:Y:S01]  /*94d0*/  IMAD R132, R0, UR5, RZ ;  /* 0x0000000500847c24 */ /* 0x001fe2000f8e02ff */
[----:B--2---:R-:W-:-:S13]  /*94e0*/  ISETP.GE.AND P0, PT, R4, 0x40, PT ;  /* 0x000000400400780c */ /* 0x004fda0003f06270 */
[----:B-1-3--:R-:W-:Y:S05]  /*94f0*/  @!P0 BRA `(.L_x_12) ;  /* 0x0000000000108947 */ /* 0x00afea0003800000 */
[----:B------:R-:W-:-:S06]  /*9500*/  USHF.L.U32 UR4, UR4, 0x1f, URZ ;  /* 0x0000001f04047899 */ /* 0x000fcc00080006ff */
[----:B------:R-:W-:-:S04]  /*9510*/  IMAD.U32 R2, RZ, RZ, UR4 ;  /* 0x00000004ff027e24 */ /* 0x000fc8000f8e00ff */
[----:B------:R-:W0:Y:S02]  /*9520*/  SYNCS.PHASECHK.TRANS64.TRYWAIT P0, [UR6], R2 ;  /* 0x00000002ff0075a7 */ /* 0x000e240008001106 */
[----:B0-----:R-:W-:Y:S05]  /*9530*/  @!P0 BRA `(.L_x_13) ;  /* 0x00000040009c8947 */ /* 0x001fea0003800000 */
.L_x_12:
[----:B------:R-:W2:Y:S01]  /*9540*/  LDL.LU R3, [R1+0x30] ;  /* 0x0000300001037983 */ /* 0x000ea20000300800 */
[----:B------:R-:W-:Y:S01]  /*9550*/  VIADD R133, R132, UR5 ;  /* 0x0000000584857c36 */ /* 0x000fe20008000000 */
[----:B------:R-:W0:Y:S01]  /*9560*/  LDCU UR4, c[0x0][0x39c] ;  /* 0x00007380ff0477ac */ /* 0x000e220008000800 */
[C---:B------:R-:W-:Y:S01]  /*9570*/  VIADD R137, R0.reuse, 0x3 ;  /* 0x0000000300897836 */ /* 0x040fe20000000000 */
[----:B------:R-:W-:Y:S01]  /*9580*/  BAR.SYNC.DEFER_BLOCKING 0x0 ;  /* 0x0000000000007b1d */ /* 0x000fe20000010000 */
[----:B------:R-:W-:Y:S02]  /*9590*/  VIADD R134, R133, UR5 ;  /* 0x0000000585867c36 */ /* 0x000fe40008000000 */
[----:B------:R-:W-:Y:S02]  /*95a0*/  VIADD R138, R0, 0x2 ;  /* 0x00000002008a7836 */ /* 0x000fe40000000000 */
[----:B------:R-:W-:Y:S01]  /*95b0*/  VIADD R135, R134, UR5 ;  /* 0x0000000586877c36 */ /* 0x000fe20008000000 */
[----:B------:R-:W1:Y:S01]  /*95c0*/  LDCU UR6, c[0x0][0x39c] ;  /* 0x00007380ff0677ac */ /* 0x000e620008000800 */
[----:B------:R-:W-:-:S02]  /*95d0*/  VIADD R2, R0, 0x1 ;  /* 0x0000000100027836 */ /* 0x000fc40000000000 */
[----:B------:R-:W-:Y:S02]  /*95e0*/  VIADD R136, R135, UR5 ;  /* 0x0000000587887c36 */ /* 0x000fe40008000000 */
[C---:B------:R-:W-:Y:S02]  /*95f0*/  VIADD R170, R0.reuse, 0x4 ;  /* 0x0000000400aa7836 */ /* 0x040fe40000000000 */
[----:B------:R-:W-:Y:S01]  /*9600*/  VIADD R169, R0, 0x5 ;  /* 0x0000000500a97836 */ /* 0x000fe20000000000 */
[----:B------:R-:W3:Y:S02]  /*9610*/  @!P2 SYNCS.CCTL.IV [UR9+0x8000] ;  /* 0x00800000ff00a9b1 */ /* 0x000ee40008000009 */
[----:B---3--:R-:W-:Y:S06]  /*9620*/  BAR.SYNC.DEFER_BLOCKING 0x0 ;  /* 0x0000000000007b1d */ /* 0x008fec0000010000 */
[----:B------:R-:W3:Y:S01]  /*9630*/  LDTM.x128 R4, tmem[UR11] ;  /* 0x0000000b000479ee */ /* 0x000ee200083c0000 */
[----:B------:R-:W4:Y:S01]  /*9640*/  @!P2 SYNCS.CCTL.IV [UR9+0x8008] ;  /* 0x00800800ff00a9b1 */ /* 0x000f220008000009 */
[----:B------:R-:W-:Y:S01]  /*9650*/  NOP ;  /* 0x0000000000007918 */ /* 0x000fe20000000000 */
[----:B------:R-:W5:Y:S01]  /*9660*/  LDCU UR9, c[0x0][0x39c] ;  /* 0x00007380ff0977ac */ /* 0x000f620008000800 */
[----:B---3--:R-:W-:-:S02]  /*9670*/  F2FP.F16.F32.PACK_AB R168, R5, R4 ;  /* 0x0000000405a8723e */ /* 0x008fc400000000ff */
[----:B------:R-:W-:Y:S01]  /*9680*/  F2FP.F16.F32.PACK_AB R6, R7, R6 ;  /* 0x000000060706723e */ /* 0x000fe200000000ff */
[----:B------:R-:W-:Y:S01]  /*9690*/  VIADD R7, R0, 0x7 ;  /* 0x0000000700077836 */ /* 0x000fe20000000000 */
[----:B------:R-:W-:Y:S02]  /*96a0*/  F2FP.F16.F32.PACK_AB R8, R9, R8 ;  /* 0x000000080908723e */ /* 0x000fe400000000ff */
[----:B------:R-:W-:Y:S02]  /*96b0*/  PRMT R9, R6, 0x7632, R9 ;  /* 0x0000763206097816 */ /* 0x000fe40000000009 */
[----:B------:R-:W-:Y:S02]  /*96c0*/  F2FP.F16.F32.PACK_AB R10, R11, R10 ;  /* 0x0000000a0b0a723e */ /* 0x000fe400000000ff */
[----:B------:R-:W-:Y:S02]  /*96d0*/  F2FP.F16.F32.PACK_AB R12, R13, R12 ;  /* 0x0000000c0d0c723e */ /* 0x000fe400000000ff */
[----:B------:R-:W-:-:S02]  /*96e0*/  F2FP.F16.F32.PACK_AB R14, R15, R14 ;  /* 0x0000000e0f0e723e */ /* 0x000fc400000000ff */
[----:B------:R-:W-:Y:S01]  /*96f0*/  F2FP.F16.F32.PACK_AB R16, R17, R16 ;  /* 0x000000101110723e */ /* 0x000fe200000000ff */
[----:B------:R-:W-:Y:S01]  /*9700*/  VIADD R17, R0, 0x7e ;  /* 0x0000007e00117836 */ /* 0x000fe20000000000 */
[----:B------:R-:W-:Y:S02]  /*9710*/  F2FP.F16.F32.PACK_AB R18, R19, R18 ;  /* 0x000000121312723e */ /* 0x000fe400000000ff */
[----:B------:R-:W-:Y:S02]  /*9720*/  F2FP.F16.F32.PACK_AB R20, R21, R20 ;  /* 0x000000141514723e */ /* 0x000fe400000000ff */
[----:B------:R-:W-:Y:S02]  /*9730*/  F2FP.F16.F32.PACK_AB R22, R23, R22 ;  /* 0x000000161716723e */ /* 0x000fe400000000ff */
[----:B------:R-:W-:Y:S02]  /*9740*/  F2FP.F16.F32.PACK_AB R24, R25, R24 ;  /* 0x000000181918723e */ /* 0x000fe400000000ff */
[----:B------:R-:W-:-:S02]  /*9750*/  F2FP.F16.F32.PACK_AB R26, R27, R26 ;  /* 0x0000001a1b1a723e */ /* 0x000fc400000000ff */
[----:B------:R-:W-:Y:S02]  /*9760*/  F2FP.F16.F32.PACK_AB R28, R29, R28 ;  /* 0x0000001c1d1c723e */ /* 0x000fe400000000ff */
        /* <DEDUP_REMOVED lines=51> */
[C---:B--2---:R-:W-:Y:S01]  /*9aa0*/  ISETP.GE.AND P0, PT, R3.reuse, UR14, PT ;  /* 0x0000000e03007c0c */ /* 0x044fe2000bf06270 */
[----:B------:R-:W-:Y:S01]  /*9ab0*/  IMAD R3, R3, UR7, RZ ;  /* 0x0000000703037c24 */ /* 0x000fe2000f8e02ff */
[----:B------:R-:W2:Y:S02]  /*9ac0*/  LDCU UR7, c[0x0][0x39c] ;  /* 0x00007380ff0777ac */ /* 0x000ea40008000800 */
[----:B------:R-:W-:Y:S01]  /*9ad0*/  ISETP.LT.AND P4, PT, R137, UR15, !P0 ;  /* 0x0000000f89007c0c */ /* 0x000fe2000c781270 */
[----:B------:R-:W-:Y:S01]  /*9ae0*/  VIADD R137, R136, UR5 ;  /* 0x0000000588897c36 */ /* 0x000fe20008000000 */
[----:B------:R-:W-:-:S02]  /*9af0*/  ISETP.LT.AND P1, PT, R138, UR15, !P0 ;  /* 0x0000000f8a007c0c */ /* 0x000fc4000c721270 */
[----:B------:R-:W-:Y:S01]  /*9b00*/  ISETP.LT.AND P3, PT, R2, UR15, !P0 ;  /* 0x0000000f02007c0c */ /* 0x000fe2000c761270 */
[----:B------:R-:W-:Y:S01]  /*9b10*/  VIADD R138, R137, UR5 ;  /* 0x00000005898a7c36 */ /* 0x000fe20008000000 */
[----:B------:R-:W-:-:S03]  /*9b20*/  LEA R2, P5, R3, UR12, 0x1 ;  /* 0x0000000c03027c11 */ /* 0x000fc6000f8a08ff */
[----:B------:R-:W-:Y:S01]  /*9b30*/  VIADD R4, R138, UR5 ;  /* 0x000000058a047c36 */ /* 0x000fe20008000000 */
[----:B------:R-:W-:Y:S02]  /*9b40*/  LEA.HI.X.SX32 R3, R3, UR13, 0x1, P5 ;  /* 0x0000000d03037c11 */ /* 0x000fe4000a8f0eff */
[-C--:B------:R-:W-:Y:S01]  /*9b50*/  LEA R144, P5, R132, R2.reuse, 0x1 ;  /* 0x0000000284907211 */ /* 0x080fe200078a08ff */
[----:B------:R-:W-:Y:S01]  /*9b60*/  VIADD R5, R4, UR5 ;  /* 0x0000000504057c36 */ /* 0x000fe20008000000 */
[-C--:B------:R-:W-:Y:S02]  /*9b70*/  LEA R146, P6, R133, R2.reuse, 0x1 ;  /* 0x0000000285927211 */ /* 0x080fe400078c08ff */
[-C--:B------:R-:W-:Y:S01]  /*9b80*/  LEA.HI.X.SX32 R145, R132, R3.reuse, 0x1, P5 ;  /* 0x0000000384917211 */ /* 0x080fe200028f0eff */
[----:B------:R-:W-:Y:S01]  /*9b90*/  VIADD R132, R5, UR5 ;  /* 0x0000000505847c36 */ /* 0x000fe20008000000 */
[----:B------:R-:W-:Y:S02]  /*9ba0*/  LEA.HI.X.SX32 R147, R133, R3, 0x1, P6 ;  /* 0x0000000385937211 */ /* 0x000fe400030f0eff */
[-C--:B------:R-:W-:Y:S01]  /*9bb0*/  LEA R148, P5, R134, R2.reuse, 0x1 ;  /* 0x0000000286947211 */ /* 0x080fe200078a08ff */
[----:B------:R-:W-:Y:S01]  /*9bc0*/  VIADD R133, R132, UR5 ;  /* 0x0000000584857c36 */ /* 0x000fe20008000000 */
[----:B------:R-:W-:-:S02]  /*9bd0*/  LEA R154, P2, R137, R2, 0x1 ;  /* 0x00000002899a7211 */ /* 0x000fc400078408ff */
[-C--:B------:R-:W-:Y:S02]  /*9be0*/  LEA R150, P6, R135, R2.reuse, 0x1 ;  /* 0x0000000287967211 */ /* 0x080fe400078c08ff */
[-C--:B------:R-:W-:Y:S01]  /*9bf0*/  LEA.HI.X.SX32 R149, R134, R3.reuse, 0x1, P5 ;  /* 0x0000000386957211 */ /* 0x080fe200028f0eff */
[----:B------:R-:W-:Y:S01]  /*9c00*/  VIADD R134, R133, UR5 ;  /* 0x0000000585867c36 */ /* 0x000fe20008000000 */
[-C--:B------:R-:W-:Y:S02]  /*9c10*/  LEA R152, P5, R136, R2.reuse, 0x1 ;  /* 0x0000000288987211 */ /* 0x080fe400078a08ff */
[-C--:B------:R-:W-:Y:S02]  /*9c20*/  LEA.HI.X.SX32 R155, R137, R3.reuse, 0x1, P2 ;  /* 0x00000003899b7211 */ /* 0x080fe400010f0eff */
[----:B------:R-:W-:Y:S01]  /*9c30*/  LEA.HI.X.SX32 R151, R135, R3, 0x1, P6 ;  /* 0x0000000387977211 */ /* 0x000fe200030f0eff */
[----:B------:R-:W-:Y:S01]  /*9c40*/  VIADD R135, R134, UR5 ;  /* 0x0000000586877c36 */ /* 0x000fe20008000000 */
[----:B------:R-:W-:-:S02]  /*9c50*/  LEA R158, P2, R4, R2, 0x1 ;  /* 0x00000002049e7211 */ /* 0x000fc400078408ff */
[-C--:B------:R-:W-:Y:S02]  /*9c60*/  LEA R156, P6, R138, R2.reuse, 0x1 ;  /* 0x000000028a9c7211 */ /* 0x080fe400078c08ff */
[-C--:B------:R-:W-:Y:S02]  /*9c70*/  LEA.HI.X.SX32 R153, R136, R3.reuse, 0x1, P5 ;  /* 0x0000000388997211 */ /* 0x080fe400028f0eff */
[-C--:B------:R-:W-:Y:S02]  /*9c80*/  LEA R160, P5, R5, R2.reuse, 0x1 ;  /* 0x0000000205a07211 */ /* 0x080fe400078a08ff */
[-C--:B------:R-:W-:Y:S01]  /*9c90*/  LEA.HI.X.SX32 R159, R4, R3.reuse, 0x1, P2 ;  /* 0x00000003049f7211 */ /* 0x080fe200010f0eff */
[----:B------:R-:W-:Y:S01]  /*9ca0*/  VIADD R4, R135, UR5 ;  /* 0x0000000587047c36 */ /* 0x000fe20008000000 */
[----:B------:R-:W-:Y:S02]  /*9cb0*/  LEA.HI.X.SX32 R157, R138, R3, 0x1, P6 ;  /* 0x000000038a9d7211 */ /* 0x000fe400030f0eff */
[----:B------:R-:W-:-:S02]  /*9cc0*/  LEA R162, P6, R132, R2, 0x1 ;  /* 0x0000000284a27211 */ /* 0x000fc400078c08ff */
[-C--:B------:R-:W-:Y:S01]  /*9cd0*/  LEA.HI.X.SX32 R161, R5, R3.reuse, 0x1, P5 ;  /* 0x0000000305a17211 */ /* 0x080fe200028f0eff */
[----:B------:R-:W-:Y:S01]  /*9ce0*/  VIADD R5, R4, UR5 ;  /* 0x0000000504057c36 */ /* 0x000fe20008000000 */
[-C--:B------:R-:W-:Y:S02]  /*9cf0*/  LEA R164, P2, R133, R2.reuse, 0x1 ;  /* 0x0000000285a47211 */ /* 0x080fe400078408ff */
[-C--:B------:R-:W-:Y:S02]  /*9d00*/  LEA.HI.X.SX32 R163, R132, R3.reuse, 0x1, P6 ;  /* 0x0000000384a37211 */ /* 0x080fe400030f0eff */
[-C--:B------:R-:W-:Y:S02]  /*9d10*/  LEA R142, P6, R135, R2.reuse, 0x1 ;  /* 0x00000002878e7211 */ /* 0x080fe400078c08ff */
[----:B------:R-:W-:Y:S02]  /*9d20*/  LEA R140, P5, R134, R2, 0x1 ;  /* 0x00000002868c7211 */ /* 0x000fe400078a08ff */
[-C--:B------:R-:W-:Y:S01]  /*9d30*/  LEA.HI.X.SX32 R165, R133, R3.reuse, 0x1, P2 ;  /* 0x0000000385a57211 */ /* 0x080fe200010f0eff */
[----:B------:R-:W-:Y:S01]  /*9d40*/  VIADD R133, R5, UR5 ;  /* 0x0000000505857c36 */ /* 0x000fe20008000000 */
[----:B------:R-:W-:-:S02]  /*9d50*/  LEA.HI.X.SX32 R143, R135, R3, 0x1, P6 ;  /* 0x00000003878f7211 */ /* 0x000fc400030f0eff */
[-C--:B------:R-:W-:Y:S01]  /*9d60*/  LEA.HI.X.SX32 R141, R134, R3.reuse, 0x1, P5 ;  /* 0x00000003868d7211 */ /* 0x080fe200028f0eff */
[----:B------:R-:W-:Y:S01]  /*9d70*/  VIADD R166, R133, UR5 ;  /* 0x0000000585a67c36 */ /* 0x000fe20008000000 */
[CC--:B------:R-:W-:Y:S02]  /*9d80*/  LEA R136, P6, R5.reuse, R2.reuse, 0x1 ;  /* 0x0000000205887211 */ /* 0x0c0fe400078c08ff */
[----:B------:R-:W-:Y:S01]  /*9d90*/  LEA R138, P5, R4, R2, 0x1 ;  /* 0x00000002048a7211 */ /* 0x000fe200078a08ff */
[----:B------:R-:W-:Y:S01]  /*9da0*/  VIADD R167, R166, UR5 ;  /* 0x00000005a6a77c36 */ /* 0x000fe20008000000 */
[----:B------:R-:W-:Y:S02]  /*9db0*/  ISETP.LT.AND P2, PT, R0, UR15, !P0 ;  /* 0x0000000f00007c0c */ /* 0x000fe4000c741270 */
[-C--:B------:R-:W-:Y:S02]  /*9dc0*/  LEA.HI.X.SX32 R137, R5, R3.reuse, 0x1, P6 ;  /* 0x0000000305897211 */ /* 0x080fe400030f0eff */
[----:B------:R-:W-:-:S02]  /*9dd0*/  LEA.HI.X.SX32 R139, R4, R3, 0x1, P5 ;  /* 0x00000003048b7211 */ /* 0x000fc400028f0eff */
[CC--:B------:R-:W-:Y:S02]  /*9de0*/  LEA R134, P6, R133.reuse, R2.reuse, 0x1 ;  /* 0x0000000285867211 */ /* 0x0c0fe400078c08ff */
[CC--:B------:R-:W-:Y:S02]  /*9df0*/  LEA R132, P5, R166.reuse, R2.reuse, 0x1 ;  /* 0x00000002a6847211 */ /* 0x0c0fe400078a08ff */
[-C--:B------:R-:W-:Y:S02]  /*9e00*/  LEA.HI.X.SX32 R135, R133, R3.reuse, 0x1, P6 ;  /* 0x0000000385877211 */ /* 0x080fe400030f0eff */
[----:B------:R-:W-:Y:S01]  /*9e10*/  LEA.HI.X.SX32 R133, R166, R3, 0x1, P5 ;  /* 0x00000003a6857211 */ /* 0x000fe200028f0eff */
[----:B------:R-:W-:Y:S01]  /*9e20*/  VIADD R166, R0, 0x6 ;  /* 0x0000000600a67836 */ /* 0x000fe20000000000 */
[----:B------:R3:W-:Y:S01]  /*9e30*/  @P2 STG.E.U16 desc[UR22][R144.64], R168 ;  /* 0x000000a890002986 */ /* 0x0007e2000c101516 */
[----:B------:R-:W-:Y:S02]  /*9e40*/  ISETP.LT.AND P5, PT, R170, UR15, !P0 ;  /* 0x0000000faa007c0c */ /* 0x000fe4000c7a1270 */
[----:B------:R-:W-:-:S02]  /*9e50*/  LEA R4, P6, R167, R2, 0x1 ;  /* 0x00000002a7047211 */ /* 0x000fc400078c08ff */
[----:B------:R-:W-:Y:S02]  /*9e60*/  ISETP.LT.AND P2, PT, R166, UR15, !P0 ;  /* 0x0000000fa6007c0c */ /* 0x000fe4000c741270 */
[----:B------:R-:W-:Y:S01]  /*9e70*/  PRMT R166, R6, 0x7610, R166 ;  /* 0x0000761006a67816 */ /* 0x000fe200000000a6 */
[----:B------:R-:W-:Y:S01]  /*9e80*/  VIADD R6, R0, 0x9 ;  /* 0x0000000900067836 */ /* 0x000fe20000000000 */
[C---:B------:R-:W-:Y:S01]  /*9e90*/  LEA.HI.X.SX32 R5, R167.reuse, R3, 0x1, P6 ;  /* 0x00000003a7057211 */ /* 0x040fe200030f0eff */
[----:B------:R-:W-:Y:S01]  /*9ea0*/  VIADD R167, R167, UR5 ;  /* 0x00000005a7a77c36 */ /* 0x000fe20008000000 */
[----:B------:R-:W-:Y:S02]  /*9eb0*/  ISETP.LT.AND P6, PT, R169, UR15, !P0 ;  /* 0x0000000fa9007c0c */ /* 0x000fe4000c7c1270 */
[----:B---3--:R-:W-:-:S05]  /*9ec0*/  PRMT R145, R168, 0x7632, R145 ;  /* 0x00007632a8917816 */ /* 0x008fca0000000091 */
[----:B------:R-:W-:Y:S01]  /*9ed0*/  @P3 STG.E.U16 desc[UR22][R146.64], R145 ;  /* 0x0000009192003986 */ /* 0x000fe2000c101516 */
[----:B------:R-:W-:Y:S01]  /*9ee0*/  ISETP.LT.AND P3, PT, R7, UR15, !P0 ;  /* 0x0000000f07007c0c */ /* 0x000fe2000c761270 */
[----:B------:R-:W-:Y:S02]  /*9ef0*/  VIADD R7, R0, 0x8 ;  /* 0x0000000800077836 */ /* 0x000fe40000000000 */
[----:B------:R-:W-:Y:S03]  /*9f00*/  @P1 STG.E.U16 desc[UR22][R148.64], R166 ;  /* 0x000000a694001986 */ /* 0x000fe6000c101516 */
[----:B------:R-:W-:Y:S01]  /*9f10*/  ISETP.LT.AND P1, PT, R7, UR15, !P0 ;  /* 0x0000000f07007c0c */ /* 0x000fe2000c721270 */
[----:B------:R3:W-:Y:S01]  /*9f20*/  @P4 STG.E.U16 desc[UR22][R150.64], R9 ;  /* 0x0000000996004986 */ /* 0x0007e2000c101516 */
[----:B------:R-:W-:Y:S01]  /*9f30*/  ISETP.LT.AND P4, PT, R6, UR15, !P0 ;  /* 0x0000000f06007c0c */ /* 0x000fe2000c781270 */
[----:B------:R-:W-:Y:S01]  /*9f40*/  VIADD R6, R0, 0xa ;  /* 0x0000000a00067836 */ /* 0x000fe20000000000 */
[----:B------:R-:W-:Y:S01]  /*9f50*/  PRMT R7, R8, 0x7632, R7 ;  /* 0x0000763208077816 */ /* 0x000fe20000000007 */
[----:B------:R0:W-:Y:S03]  /*9f60*/  @P5 STG.E.U16 desc[UR22][R152.64], R8 ;  /* 0x0000000898005986 */ /* 0x0001e6000c101516 */
[----:B------:R-:W-:Y:S01]  /*9f70*/  ISETP.LT.AND P5, PT, R6, UR15, !P0 ;  /* 0x0000000f06007c0c */ /* 0x000fe2000c7a1270 */
[----:B------:R-:W-:Y:S01]  /*9f80*/  VIADD R6, R0, 0xb ;  /* 0x0000000b00067836 */ /* 0x000fe20000000000 */
[----:B------:R1:W-:Y:S01]  /*9f90*/  @P6 STG.E.U16 desc[UR22][R154.64], R7 ;  /* 0x000000079a006986 */ /* 0x0003e2000c101516 */
[----:B---3--:R-:W-:-:S03]  /*9fa0*/  PRMT R9, R16, 0x7632, R9 ;  /* 0x0000763210097816 */ /* 0x008fc60000000009 */
[----:B------:R3:W-:Y:S01]  /*9fb0*/  @P2 STG.E.U16 desc[UR22][R156.64], R10 ;  /* 0x0000000a9c002986 */ /* 0x0007e2000c101516 */
[----:B------:R-:W-:Y:S01]  /*9fc0*/  ISETP.LT.AND P6, PT, R6, UR15, !P0 ;  /* 0x0000000f06007c0c */ /* 0x000fe2000c7c1270 */
[----:B------:R-:W-:Y:S01]  /*9fd0*/  VIADD R6, R0, 0xc ;  /* 0x0000000c00067836 */ /* 0x000fe20000000000 */
[----:B0-----:R-:W-:-:S04]  /*9fe0*/  PRMT R8, R10, 0x7632, R8 ;  /* 0x000076320a087816 */ /* 0x001fc80000000008 */
[----:B------:R-:W-:Y:S01]  /*9ff0*/  ISETP.LT.AND P2, PT, R6, UR15, !P0 ;  /* 0x0000000f06007c0c */ /* 0x000fe2000c741270 */
[----:B------:R-:W-:Y:S01]  /*a000*/  VIADD R6, R0, 0xd ;  /* 0x0000000d00067836 */ /* 0x000fe20000000000 */
[----:B------:R0:W-:Y:S01]  /*a010*/  @P3 STG.E.U16 desc[UR22][R158.64], R8 ;  /* 0x000000089e003986 */ /* 0x0001e2000c101516 */
[----:B-1----:R-:W-:Y:S01]  /*a020*/  PRMT R7, R12, 0x7632, R7 ;  /* 0x000076320c077816 */ /* 0x002fe20000000007 */
[----:B---3--:R-:W-:Y:S02]  /*a030*/  VIADD R10, R167, UR5 ;  /* 0x00000005a70a7c36 */ /* 0x008fe40008000000 */
[----:B------:R-:W-:Y:S01]  /*a040*/  ISETP.LT.AND P3, PT, R6, UR15, !P0 ;  /* 0x0000000f06007c0c */ /* 0x000fe2000c761270 */
[----:B------:R-:W-:Y:S01]  /*a050*/  VIADD R6, R0, 0xe ;  /* 0x0000000e00067836 */ /* 0x000fe20000000000 */
[----:B------:R1:W-:Y:S04]  /*a060*/  @P1 STG.E.U16 desc[UR22][R160.64], R12 ;  /* 0x0000000ca0001986 */ /* 0x0003e8000c101516 */
[----:B------:R-:W-:Y:S01]  /*a070*/  ISETP.LT.AND P1, PT, R6, UR15, !P0 ;  /* 0x0000000f06007c0c */ /* 0x000fe2000c721270 */
[----:B------:R-:W-:Y:S01]  /*a080*/  VIADD R6, R0, 0xf ;  /* 0x0000000f00067836 */ /* 0x000fe20000000000 */
[----:B------:R3:W-:Y:S01]  /*a090*/  @P4 STG.E.U16 desc[UR22][R162.64], R7 ;  /* 0x00000007a2004986 */ /* 0x0007e2000c101516 */
[----:B0-----:R-:W-:-:S03]  /*a0a0*/  PRMT R8, R14, 0x7632, R8 ;  /* 0x000076320e087816 */ /* 0x001fc60000000008 */
[----:B------:R-:W-:Y:S01]  /*a0b0*/  ISETP.LT.AND P4, PT, R6, UR15, !P0 ;  /* 0x0000000f06007c0c */ /* 0x000fe2000c781270 */
[C---:B------:R-:W-:Y:S01]  /*a0c0*/  VIADD R6, R0.reuse, 0x10 ;  /* 0x0000001000067836 */ /* 0x040fe20000000000 */
[----:B------:R-:W-:Y:S01]  /*a0d0*/  @P5 STG.E.U16 desc[UR22][R164.64], R14 ;  /* 0x0000000ea4005986 */ /* 0x000fe2000c101516 */
[----:B-1----:R-:W-:-:S03]  /*a0e0*/  VIADD R12, R0, 0x1c ;  /* 0x0000001c000c7836 */ /* 0x002fc60000000000 */
[----:B------:R-:W-:Y:S01]  /*a0f0*/  ISETP.LT.AND P5, PT, R6, UR15, !P0 ;  /* 0x0000000f06007c0c */ /* 0x000fe2000c7a1270 */
[C---:B------:R-:W-:Y:S01]  /*a100*/  VIADD R6, R0.reuse, 0x11 ;  /* 0x0000001100067836 */ /* 0x040fe20000000000 */
[----:B------:R0:W-:Y:S01]  /*a110*/  @P6 STG.E.U16 desc[UR22][R140.64], R8 ;  /* 0x000000088c006986 */ /* 0x0001e2000c101516 */
[----:B---3--:R-:W-:-:S03]  /*a120*/  VIADD R7, R0, 0x13 ;  /* 0x0000001300077836 */ /* 0x008fc60000000000 */
[----:B------:R-:W-:Y:S01]  /*a130*/  ISETP.LT.AND P6, PT, R6, UR15, !P0 ;  /* 0x0000000f06007c0c */ /* 0x000fe2000c7c1270 */
[----:B------:R-:W-:Y:S01]  /*a140*/  VIADD R6, R0, 0x12 ;  /* 0x0000001200067836 */ /* 0x000fe20000000000 */
[----:B------:R-:W-:Y:S04]  /*a150*/  @P2 STG.E.U16 desc[UR22][R142.64], R16 ;  /* 0x000000108e002986 */ /* 0x000fe8000c101516 */
[----:B------:R-:W-:Y:S01]  /*a160*/  ISETP.LT.AND P2, PT, R6, UR4, !P0 ;  /* 0x0000000406007c0c */ /* 0x000fe2000c741270 */
[----:B------:R-:W1:Y:S01]  /*a170*/  LDCU UR4, c[0x0][0x39c] ;  /* 0x00007380ff0477ac */ /* 0x000e620008000800 */
[----:B------:R-:W-:Y:S01]  /*a180*/  VIADD R6, R0, 0x14 ;  /* 0x0000001400067836 */ /* 0x000fe20000000000 */
[----:B------:R3:W-:Y:S01]  /*a190*/  @P3 STG.E.U16 desc[UR22][R138.64], R9 ;  /* 0x000000098a003986 */ /* 0x0007e2000c101516 */
[----:B------:R-:W-:Y:S01]  /*a1a0*/  ISETP.LT.AND P3, PT, R7, UR6, !P0 ;  /* 0x0000000607007c0c */ /* 0x000fe2000c761270 */
[----:B------:R-:W4:Y:S01]  /*a1b0*/  LDCU UR6, c[0x0][0x39c] ;  /* 0x00007380ff0677ac */ /* 0x000f220008000800 */
[----:B------:R-:W-:Y:S01]  /*a1c0*/  PRMT R7, R18, 0x7632, R7 ;  /* 0x0000763212077816 */ /* 0x000fe20000000007 */
[----:B------:R-:W-:Y:S01]  /*a1d0*/  @P1 STG.E.U16 desc[UR22][R136.64], R18 ;  /* 0x0000001288001986 */ /* 0x000fe2000c101516 */
[----:B--2---:R-:W-:Y:S01]  /*a1e0*/  ISETP.LT.AND P1, PT, R6, UR7, !P0 ;  /* 0x0000000706007c0c */ /* 0x004fe2000c721270 */
[C---:B------:R-:W-:Y:S01]  /*a1f0*/  VIADD R6, R0.reuse, 0x15 ;  /* 0x0000001500067836 */ /* 0x040fe20000000000 */
[----:B------:R-:W2:Y:S01]  /*a200*/  LDCU UR7, c[0x0][0x39c] ;  /* 0x00007380ff0777ac */ /* 0x000ea20008000800 */
[----:B0-----:R-:W-:Y:S01]  /*a210*/  VIADD R8, R0, 0x16 ;  /* 0x0000001600087836 */ /* 0x001fe20000000000 */
[----:B------:R0:W-:Y:S02]  /*a220*/  @P4 STG.E.U16 desc[UR22][R134.64], R7 ;  /* 0x0000000786004986 */ /* 0x0001e4000c101516 */
[----:B-----5:R-:W-:-:S02]  /*a230*/  ISETP.LT.AND P4, PT, R6, UR9, !P0 ;  /* 0x0000000906007c0c */ /* 0x020fc4000c781270 */
[----:B---3--:R-:W-:Y:S01]  /*a240*/  PRMT R9, R20, 0x7632, R9 ;  /* 0x0000763214097816 */ /* 0x008fe20000000009 */
[----:B------:R-:W-:Y:S01]  /*a250*/  @P5 STG.E.U16 desc[UR22][R132.64], R20 ;  /* 0x0000001484005986 */ /* 0x000fe2000c101516 */
[----:B------:R-:W-:-:S03]  /*a260*/  LEA R6, P5, R167, R2, 0x1 ;  /* 0x00000002a7067211 */ /* 0x000fc600078a08ff */
[----:B------:R3:W-:Y:S01]  /*a270*/  @P6 STG.E.U16 desc[UR22][R4.64], R9 ;  /* 0x0000000904006986 */ /* 0x0007e2000c101516 */
[----:B-1----:R-:W-:Y:S01]  /*a280*/  ISETP.LT.AND P6, PT, R8, UR4, !P0 ;  /* 0x0000000408007c0c */ /* 0x002fe2000c7c1270 */
[----:B------:R-:W1:Y:S01]  /*a290*/  LDCU UR4, c[0x0][0x39c] ;  /* 0x00007380ff0477ac */ /* 0x000e620008000800 */
[----:B0-----:R-:W-:Y:S02]  /*a2a0*/  LEA.HI.X.SX32 R7, R167, R3, 0x1, P5 ;  /* 0x00000003a7077211 */ /* 0x001fe400028f0eff */
[----:B------:R-:W-:-:S03]  /*a2b0*/  LEA R8, P5, R10, R2, 0x1 ;  /* 0x000000020a087211 */ /* 0x000fc600078a08ff */
[----:B------:R0:W-:Y:S01]  /*a2c0*/  @P2 STG.E.U16 desc[UR22][R6.64], R22 ;  /* 0x0000001606002986 */ /* 0x0001e2000c101516 */
[----:B---3--:R-:W-:Y:S01]  /*a2d0*/  VIADD R4, R0, 0x17 ;  /* 0x0000001700047836 */ /* 0x008fe20000000000 */
[C---:B------:R-:W-:Y:S01]  /*a2e0*/  LEA.HI.X.SX32 R9, R10.reuse, R3, 0x1, P5 ;  /* 0x000000030a097211 */ /* 0x040fe200028f0eff */
[----:B------:R-:W-:Y:S01]  /*a2f0*/  VIADD R10, R10, UR5 ;  /* 0x000000050a0a7c36 */ /* 0x000fe20008000000 */
[----:B------:R-:W-:Y:S02]  /*a300*/  PRMT R5, R22, 0x7632, R5 ;  /* 0x0000763216057816 */ /* 0x000fe40000000005 */
[----:B----4-:R-:W-:Y:S01]  /*a310*/  ISETP.LT.AND P2, PT, R4, UR6, !P0 ;  /* 0x0000000604007c0c */ /* 0x010fe2000c741270 */
[----:B------:R-:W3:Y:S01]  /*a320*/  LDCU UR6, c[0x0][0x39c] ;  /* 0x00007380ff0677ac */ /* 0x000ee20008000800 */
[C---:B------:R-:W-:Y:S01]  /*a330*/  VIADD R11, R10.reuse, UR5 ;  /* 0x000000050a0b7c36 */ /* 0x040fe20008000000 */
[----:B------:R4:W-:Y:S01]  /*a340*/  @P3 STG.E.U16 desc[UR22][R8.64], R5 ;  /* 0x0000000508003986 */ /* 0x0009e2000c101516 */
[----:B------:R-:W-:Y:S01]  /*a350*/  LEA R4, P3, R10, R2, 0x1 ;  /* 0x000000020a047211 */ /* 0x000fe200078608ff */
[----:B0-----:R-:W-:-:S02]  /*a360*/  VIADD R6, R0, 0x18 ;  /* 0x0000001800067836 */ /* 0x001fc40000000000 */
[----:B------:R-:W-:Y:S01]  /*a370*/  VIADD R7, R0, 0x19 ;  /* 0x0000001900077836 */ /* 0x000fe20000000000 */
[-C--:B----4-:R-:W-:Y:S01]  /*a380*/  LEA.HI.X.SX32 R5, R10, R3.reuse, 0x1, P3 ;  /* 0x000000030a057211 */ /* 0x090fe200018f0eff */
[----:B------:R-:W-:Y:S01]  /*a390*/  VIADD R8, R0, 0x1a ;  /* 0x0000001a00087836 */ /* 0x000fe20000000000 */
[----:B-1----:R-:W-:Y:S01]  /*a3a0*/  ISETP.LT.AND P3, PT, R6, UR4, !P0 ;  /* 0x0000000406007c0c */ /* 0x002fe2000c761270 */
[----:B------:R-:W0:Y:S01]  /*a3b0*/  LDCU UR4, c[0x0][0x39c] ;  /* 0x00007380ff0477ac */ /* 0x000e220008000800 */
[----:B------:R-:W-:Y:S01]  /*a3c0*/  LEA R6, P5, R11, R2, 0x1 ;  /* 0x000000020b067211 */ /* 0x000fe200078a08ff */
[----:B------:R1:W-:Y:S01]  /*a3d0*/  @P1 STG.E.U16 desc[UR22][R4.64], R24 ;  /* 0x0000001804001986 */ /* 0x0003e2000c101516 */
[----:B--2---:R-:W-:Y:S01]  /*a3e0*/  ISETP.LT.AND P1, PT, R7, UR7, !P0 ;  /* 0x0000000707007c0c */ /* 0x004fe2000c721270 */
[----:B------:R-:W2:Y:S01]  /*a3f0*/  LDCU UR7, c[0x0][0x39c] ;  /* 0x00007380ff0777ac */ /* 0x000ea20008000800 */
[C---:B------:R-:W-:Y:S01]  /*a400*/  LEA.HI.X.SX32 R7, R11.reuse, R3, 0x1, P5 ;  /* 0x000000030b077211 */ /* 0x040fe200028f0eff */
[----:B------:R-:W-:Y:S01]  /*a410*/  VIADD R11, R11, UR5 ;  /* 0x000000050b0b7c36 */ /* 0x000fe20008000000 */
[----:B---3--:R-:W-:Y:S01]  /*a420*/  ISETP.LT.AND P5, PT, R8, UR6, !P0 ;  /* 0x0000000608007c0c */ /* 0x008fe2000c7a1270 */
[----:B------:R-:W3:Y:S02]  /*a430*/  LDCU UR6, c[0x0][0x39c] ;  /* 0x00007380ff0677ac */ /* 0x000ee40008000800 */
[----:B------:R-:W-:Y:S01]  /*a440*/  VIADD R10, R11, UR5 ;  /* 0x000000050b0a7c36 */ /* 0x000fe20008000000 */
[----:B-1----:R-:W-:-:S05]  /*a450*/  PRMT R5, R24, 0x7632, R5 ;  /* 0x0000763218057816 */ /* 0x002fca0000000005 */
[----:B------:R1:W-:Y:S01]  /*a460*/  @P4 STG.E.U16 desc[UR22][R6.64], R5 ;  /* 0x0000000506004986 */ /* 0x0003e2000c101516 */
[----:B------:R-:W-:-:S04]  /*a470*/  LEA R8, P4, R11, R2, 0x1 ;  /* 0x000000020b087211 */ /* 0x000fc800078808ff */
[----:B------:R-:W-:Y:S01]  /*a480*/  LEA.HI.X.SX32 R9, R11, R3, 0x1, P4 ;  /* 0x000000030b097211 */ /* 0x000fe200020f0eff */
[----:B------:R-:W-:Y:S01]  /*a490*/  VIADD R11, R0, 0x1b ;  /* 0x0000001b000b7836 */ /* 0x000fe20000000000 */
[----:B------:R-:W-:-:S03]  /*a4a0*/  LEA R4, P4, R10, R2, 0x1 ;  /* 0x000000020a047211 */ /* 0x000fc600078808ff */
[----:B------:R4:W-:Y:S01]  /*a4b0*/  @P6 STG.E.U16 desc[UR22][R8.64], R26 ;  /* 0x0000001a08006986 */ /* 0x0009e2000c101516 */
[----:B-1----:R-:W-:Y:S02]  /*a4c0*/  PRMT R7, R26, 0x7632, R7 ;  /* 0x000076321a077816 */ /* 0x002fe40000000007 */
[C---:B------:R-:W-:Y:S01]  /*a4d0*/  LEA.HI.X.SX32 R5, R10.reuse, R3, 0x1, P4 ;  /* 0x000000030a057211 */ /* 0x040fe200020f0eff */
[----:B------:R-:W-:Y:S01]  /*a4e0*/  VIADD R10, R10, UR5 ;  /* 0x000000050a0a7c36 */ /* 0x000fe20008000000 */
[----:B0-----:R-:W-:Y:S01]  /*a4f0*/  ISETP.LT.AND P4, PT, R11, UR4, !P0 ;  /* 0x000000040b007c0c */ /* 0x001fe2000c781270 */
[----:B------:R-:W0:Y:S02]  /*a500*/  LDCU UR4, c[0x0][0x39c] ;  /* 0x00007380ff0477ac */ /* 0x000e240008000800 */
[----:B------:R1:W-:Y:S01]  /*a510*/  @P2 STG.E.U16 desc[UR22][R4.64], R7 ;  /* 0x0000000704002986 */ /* 0x0003e2000c101516 */
[C---:B------:R-:W-:Y:S01]  /*a520*/  LEA R6, P2, R10.reuse, R2, 0x1 ;  /* 0x000000020a067211 */ /* 0x040fe200078408ff */
[----:B------:R-:W-:-:S02]  /*a530*/  VIADD R11, R10, UR5 ;  /* 0x000000050a0b7c36 */ /* 0x000fc40008000000 */
[----:B----4-:R-:W-:-:S03]  /*a540*/  VIADD R9, R0, 0x1d ;  /* 0x0000001d00097836 */ /* 0x010fc60000000000 */
[----:B------:R-:W-:Y:S02]  /*a550*/  LEA R8, P6, R11, R2, 0x1 ;  /* 0x000000020b087211 */ /* 0x000fe400078c08ff */
[-C--:B-1----:R-:W-:Y:S01]  /*a560*/  LEA.HI.X.SX32 R7, R10, R3.reuse, 0x1, P2 ;  /* 0x000000030a077211 */ /* 0x082fe200010f0eff */
[----:B------:R-:W-:Y:S01]  /*a570*/  VIADD R5, R0, 0x1e ;  /* 0x0000001e00057836 */ /* 0x000fe20000000000 */
[----:B---3--:R-:W-:Y:S01]  /*a580*/  ISETP.LT.AND P2, PT, R12, UR6, !P0 ;  /* 0x000000060c007c0c */ /* 0x008fe2000c741270 */
[----:B------:R-:W1:Y:S01]  /*a590*/  LDCU UR6, c[0x0][0x39c] ;  /* 0x00007380ff0677ac */ /* 0x000e620008000800 */
[----:B------:R-:W-:Y:S01]  /*a5a0*/  VIADD R12, R0, 0x20 ;  /* 0x00000020000c7836 */ /* 0x000fe20000000000 */
[----:B------:R3:W-:Y:S01]  /*a5b0*/  @P3 STG.E.U16 desc[UR22][R6.64], R28 ;  /* 0x0000001c06003986 */ /* 0x0007e2000c101516 */
[----:B--2---:R-:W-:Y:S01]  /*a5c0*/  ISETP.LT.AND P3, PT, R9, UR7, !P0 ;  /* 0x0000000709007c0c */ /* 0x004fe2000c761270 */
[----:B------:R-:W2:Y:S01]  /*a5d0*/  LDCU UR7, c[0x0][0x39c] ;  /* 0x00007380ff0777ac */ /* 0x000ea20008000800 */
[C---:B------:R-:W-:Y:S01]  /*a5e0*/  LEA.HI.X.SX32 R9, R11.reuse, R3, 0x1, P6 ;  /* 0x000000030b097211 */ /* 0x040fe200030f0eff */
[----:B------:R-:W-:-:S04]  /*a5f0*/  VIADD R11, R11, UR5 ;  /* 0x000000050b0b7c36 */ /* 0x000fc80008000000 */
[C---:B------:R-:W-:Y:S01]  /*a600*/  VIADD R10, R11.reuse, UR5 ;  /* 0x000000050b0a7c36 */ /* 0x040fe20008000000 */
[----:B------:R-:W-:Y:S02]  /*a610*/  LEA R4, P6, R11, R2, 0x1 ;  /* 0x000000020b047211 */ /* 0x000fe400078c08ff */
[----:B---3--:R-:W-:-:S05]  /*a620*/  PRMT R7, R28, 0x7632, R7 ;  /* 0x000076321c077816 */ /* 0x008fca0000000007 */
[----:B------:R3:W-:Y:S01]  /*a630*/  @P1 STG.E.U16 desc[UR22][R8.64], R7 ;  /* 0x0000000708001986 */ /* 0x0007e2000c101516 */
[----:B0-----:R-:W-:Y:S01]  /*a640*/  ISETP.LT.AND P1, PT, R5, UR4, !P0 ;  /* 0x0000000405007c0c */ /* 0x001fe2000c721270 */
[----:B------:R-:W0:Y:S01]  /*a650*/  LDCU UR4, c[0x0][0x39c] ;  /* 0x00007380ff0477ac */ /* 0x000e220008000800 */
[----:B------:R-:W-:Y:S01]  /*a660*/  LEA.HI.X.SX32 R5, R11, R3, 0x1, P6 ;  /* 0x000000030b057211 */ /* 0x000fe200030f0eff */
[----:B------:R-:W-:Y:S01]  /*a670*/  VIADD R11, R0, 0x1f ;  /* 0x0000001f000b7836 */ /* 0x000fe20000000000 */
[----:B------:R-:W-:-:S03]  /*a680*/  LEA R6, P6, R10, R2, 0x1 ;  /* 0x000000020a067211 */ /* 0x000fc600078c08ff */
[----:B------:R4:W-:Y:S01]  /*a690*/  @P5 STG.E.U16 desc[UR22][R4.64], R30 ;  /* 0x0000001e04005986 */ /* 0x0009e2000c101516 */
[----:B-1----:R-:W-:Y:S01]  /*a6a0*/  ISETP.LT.AND P5, PT, R11, UR6, !P0 ;  /* 0x000000060b007c0c */ /* 0x002fe2000c7a1270 */
[----:B------:R-:W1:Y:S01]  /*a6b0*/  LDCU UR6, c[0x0][0x39c] ;  /* 0x00007380ff0677ac */ /* 0x000e620008000800 */
[C---:B---3--:R-:W-:Y:S01]  /*a6c0*/  LEA.HI.X.SX32 R7, R10.reuse, R3, 0x1, P6 ;  /* 0x000000030a077211 */ /* 0x048fe200030f0eff */
[----:B------:R-:W-:-:S04]  /*a6d0*/  VIADD R10, R10, UR5 ;  /* 0x000000050a0a7c36 */ /* 0x000fc80008000000 */
[----:B------:R-:W-:Y:S01]  /*a6e0*/  VIADD R11, R10, UR5 ;  /* 0x000000050a0b7c36 */ /* 0x000fe20008000000 */
[----:B----4-:R-:W-:Y:S02]  /*a6f0*/  PRMT R5, R30, 0x7632, R5 ;  /* 0x000076321e057816 */ /* 0x010fe40000000005 */
[----:B0-----:R-:W-:Y:S01]  /*a700*/  ISETP.LT.AND P6, PT, R12, UR4, !P0 ;  /* 0x000000040c007c0c */ /* 0x001fe2000c7c1270 */
[----:B------:R-:W0:Y:S01]  /*a710*/  LDCU UR4, c[0x0][0x39c] ;  /* 0x00007380ff0477ac */ /* 0x000e220008000800 */
[----:B------:R-:W-:Y:S01]  /*a720*/  VIADD R12, R0, 0x26 ;  /* 0x00000026000c7836 */ /* 0x000fe20000000000 */
[----:B------:R3:W-:Y:S01]  /*a730*/  @P4 STG.E.U16 desc[UR22][R6.64], R5 ;  /* 0x0000000506004986 */ /* 0x0007e2000c101516 */
[----:B------:R-:W-:-:S04]  /*a740*/  LEA R8, P4, R10, R2, 0x1 ;  /* 0x000000020a087211 */ /* 0x000fc800078808ff */
[----:B------:R-:W-:Y:S02]  /*a750*/  LEA.HI.X.SX32 R9, R10, R3, 0x1, P4 ;  /* 0x000000030a097211 */ /* 0x000fe400020f0eff */
[----:B------:R-:W-:-:S03]  /*a760*/  LEA R4, P4, R11, R2, 0x1 ;  /* 0x000000020b047211 */ /* 0x000fc600078808ff */
[----:B------:R4:W-:Y:S01]  /*a770*/  @P2 STG.E.U16 desc[UR22][R8.64], R32 ;  /* 0x0000002008002986 */ /* 0x0009e2000c101516 */
[----:B---3--:R-:W-:Y:S01]  /*a780*/  VIADD R6, R0, 0x21 ;  /* 0x0000002100067836 */ /* 0x008fe20000000000 */
[C---:B------:R-:W-:Y:S01]  /*a790*/  LEA.HI.X.SX32 R5, R11.reuse, R3, 0x1, P4 ;  /* 0x000000030b057211 */ /* 0x040fe200020f0eff */
[----:B------:R-:W-:Y:S01]  /*a7a0*/  VIADD R11, R11, UR5 ;  /* 0x000000050b0b7c36 */ /* 0x000fe20008000000 */
[----:B------:R-:W-:Y:S02]  /*a7b0*/  PRMT R7, R32, 0x7632, R7 ;  /* 0x0000763220077816 */ /* 0x000fe40000000007 */
[----:B-1----:R-:W-:Y:S01]  /*a7c0*/  ISETP.LT.AND P2, PT, R6, UR6, !P0 ;  /* 0x0000000606007c0c */ /* 0x002fe2000c741270 */
[----:B------:R-:W1:Y:S01]  /*a7d0*/  LDCU UR6, c[0x0][0x39c] ;  /* 0x00007380ff0677ac */ /* 0x000e620008000800 */
[C---:B------:R-:W-:Y:S01]  /*a7e0*/  VIADD R10, R11.reuse, UR5 ;  /* 0x000000050b0a7c36 */ /* 0x040fe20008000000 */
[----:B------:R3:W-:Y:S01]  /*a7f0*/  @P3 STG.E.U16 desc[UR22][R4.64], R7 ;  /* 0x0000000704003986 */ /* 0x0007e2000c101516 */
[----:B------:R-:W-:Y:S01]  /*a800*/  LEA R6, P3, R11, R2, 0x1 ;  /* 0x000000020b067211 */ /* 0x000fe200078608ff */
[----:B----4-:R-:W-:-:S02]  /*a810*/  VIADD R8, R0, 0x22 ;  /* 0x0000002200087836 */ /* 0x010fc40000000000 */
[C---:B------:R-:W-:Y:S01]  /*a820*/  VIADD R9, R0.reuse, 0x23 ;  /* 0x0000002300097836 */ /* 0x040fe20000000000 */
[-C--:B---3--:R-:W-:Y:S01]  /*a830*/  LEA.HI.X.SX32 R7, R11, R3.reuse, 0x1, P3 ;  /* 0x000000030b077211 */ /* 0x088fe200018f0eff */
[----:B------:R-:W-:Y:S01]  /*a840*/  VIADD R4, R0, 0x24 ;  /* 0x0000002400047836 */ /* 0x000fe20000000000 */
[----:B0-----:R-:W-:Y:S01]  /*a850*/  ISETP.LT.AND P3, PT, R8, UR4, !P0 ;  /* 0x0000000408007c0c */ /* 0x001fe2000c761270 */
[----:B------:R-:W0:Y:S01]  /*a860*/  LDCU UR4, c[0x0][0x39c] ;  /* 0x00007380ff0477ac */ /* 0x000e220008000800 */
[C---:B------:R-:W-:Y:S01]  /*a870*/  LEA R8, P4, R10.reuse, R2, 0x1 ;  /* 0x000000020a087211 */ /* 0x040fe200078808ff */
[----:B------:R-:W-:Y:S01]  /*a880*/  @P1 STG.E.U16 desc[UR22][R6.64], R34 ;  /* 0x0000002206001986 */ /* 0x000fe2000c101516 */
[----:B--2---:R-:W-:Y:S01]  /*a890*/  ISETP.LT.AND P1, PT, R9, UR7, !P0 ;  /* 0x0000000709007c0c */ /* 0x004fe2000c721270 */
[----:B------:R-:W2:Y:S01]  /*a8a0*/  LDCU UR7, c[0x0][0x39c] ;  /* 0x00007380ff0777ac */ /* 0x000ea20008000800 */
[C---:B------:R-:W-:Y:S01]  /*a8b0*/  LEA.HI.X.SX32 R9, R10.reuse, R3, 0x1, P4 ;  /* 0x000000030a097211 */ /* 0x040fe200020f0eff */
[----:B------:R-:W-:Y:S01]  /*a8c0*/  VIADD R10, R10, UR5 ;  /* 0x000000050a0a7c36 */ /* 0x000fe20008000000 */
[----:B------:R-:W-:-:S02]  /*a8d0*/  PRMT R5, R34, 0x7632, R5 ;  /* 0x0000763222057816 */ /* 0x000fc40000000005 */
[----:B-1----:R-:W-:Y:S01]  /*a8e0*/  ISETP.LT.AND P4, PT, R4, UR6, !P0 ;  /* 0x0000000604007c0c */ /* 0x002fe2000c781270 */
[C---:B------:R-:W-:Y:S01]  /*a8f0*/  VIADD R11, R10.reuse, UR5 ;  /* 0x000000050a0b7c36 */ /* 0x040fe20008000000 */
[----:B------:R-:W1:Y:S01]  /*a900*/  LDCU UR6, c[0x0][0x39c] ;  /* 0x00007380ff0677ac */ /* 0x000e620008000800 */
[----:B------:R3:W-:Y:S01]  /*a910*/  @P5 STG.E.U16 desc[UR22][R8.64], R5 ;  /* 0x0000000508005986 */ /* 0x0007e2000c101516 */
[----:B------:R-:W-:-:S04]  /*a920*/  LEA R4, P5, R10, R2, 0x1 ;  /* 0x000000020a047211 */ /* 0x000fc800078a08ff */
[-C--:B---3--:R-:W-:Y:S01]  /*a930*/  LEA.HI.X.SX32 R5, R10, R3.reuse, 0x1, P5 ;  /* 0x000000030a057211 */ /* 0x088fe200028f0eff */
[----:B------:R-:W-:Y:S01]  /*a940*/  VIADD R10, R0, 0x25 ;  /* 0x00000025000a7836 */ /* 0x000fe20000000000 */
[CC--:B------:R-:W-:Y:S02]  /*a950*/  LEA R6, P5, R11.reuse, R2.reuse, 0x1 ;  /* 0x000000020b067211 */ /* 0x0c0fe400078a08ff */
[----:B------:R-:W-:Y:S01]  /*a960*/  PRMT R9, R36, 0x7632, R9 ;  /* 0x0000763224097816 */ /* 0x000fe20000000009 */
[----:B------:R3:W-:Y:S01]  /*a970*/  @P6 STG.E.U16 desc[UR22][R4.64], R36 ;  /* 0x0000002404006986 */ /* 0x0007e2000c101516 */
[C---:B------:R-:W-:Y:S01]  /*a980*/  LEA.HI.X.SX32 R7, R11.reuse, R3, 0x1, P5 ;  /* 0x000000030b077211 */ /* 0x040fe200028f0eff */
[----:B------:R-:W-:Y:S01]  /*a990*/  VIADD R11, R11, UR5 ;  /* 0x000000050b0b7c36 */ /* 0x000fe20008000000 */
[----:B0-----:R-:W-:Y:S01]  /*a9a0*/  ISETP.LT.AND P5, PT, R10, UR4, !P0 ;  /* 0x000000040a007c0c */ /* 0x001fe2000c7a1270 */
[----:B------:R-:W0:Y:S02]  /*a9b0*/  LDCU UR4, c[0x0][0x39c] ;  /* 0x00007380ff0477ac */ /* 0x000e240008000800 */
[----:B------:R4:W-:Y:S01]  /*a9c0*/  @P2 STG.E.U16 desc[UR22][R6.64], R9 ;  /* 0x0000000906002986 */ /* 0x0009e2000c101516 */
[C---:B------:R-:W-:Y:S01]  /*a9d0*/  LEA R8, P2, R11.reuse, R2, 0x1 ;  /* 0x000000020b087211 */ /* 0x040fe200078408ff */
[----:B------:R-:W-:-:S02]  /*a9e0*/  VIADD R10, R11, UR5 ;  /* 0x000000050b0a7c36 */ /* 0x000fc40008000000 */
[----:B---3--:R-:W-:-:S03]  /*a9f0*/  VIADD R5, R0, 0x27 ;  /* 0x0000002700057836 */ /* 0x008fc60000000000 */
[----:B------:R-:W-:Y:S02]  /*aa00*/  LEA R4, P6, R10, R2, 0x1 ;  /* 0x000000020a047211 */ /* 0x000fe400078c08ff */
[-C--:B----4-:R-:W-:Y:S01]  /*aa10*/  LEA.HI.X.SX32 R9, R11, R3.reuse, 0x1, P2 ;  /* 0x000000030b097211 */ /* 0x090fe200010f0eff */
[----:B------:R-:W-:Y:S01]  /*aa20*/  VIADD R7, R0, 0x28 ;  /* 0x0000002800077836 */ /* 0x000fe20000000000 */
[----:B-1----:R-:W-:Y:S01]  /*aa30*/  ISETP.LT.AND P2, PT, R12, UR6, !P0 ;  /* 0x000000060c007c0c */ /* 0x002fe2000c741270 */
        /* <DEDUP_REMOVED lines=16> */
[----:B------:R-:W-:Y:S01]  /*ab40*/  @P4 STG.E.U16 desc[UR22][R6.64], R40 ;  /* 0x0000002806004986 */ /* 0x000fe2000c101516 */
[----:B-1----:R-:W-:Y:S01]  /*ab50*/  ISETP.LT.AND P4, PT, R10, UR6, !P0 ;  /* 0x000000060a007c0c */ /* 0x002fe2000c781270 */
[----:B------:R-:W1:Y:S01]  /*ab60*/  LDCU UR6, c[0x0][0x39c] ;  /* 0x00007380ff0677ac */ /* 0x000e620008000800 */
[C---:B---3--:R-:W-:Y:S01]  /*ab70*/  LEA.HI.X.SX32 R9, R11.reuse, R3, 0x1, P6 ;  /* 0x000000030b097211 */ /* 0x048fe200030f0eff */
[----:B------:R-:W-:Y:S01]  /*ab80*/  VIADD R11, R11, UR5 ;  /* 0x000000050b0b7c36 */ /* 0x000fe20008000000 */
[----:B------:R-:W-:-:S03]  /*ab90*/  PRMT R5, R40, 0x7632, R5 ;  /* 0x0000763228057816 */ /* 0x000fc60000000005 */
[C---:B------:R-:W-:Y:S02]  /*aba0*/  VIADD R10, R11.reuse, UR5 ;  /* 0x000000050b0a7c36 */ /* 0x040fe40008000000 */
[----:B------:R3:W-:Y:S01]  /*abb0*/  @P5 STG.E.U16 desc[UR22][R8.64], R5 ;  /* 0x0000000508005986 */ /* 0x0007e2000c101516 */
[CC--:B------:R-:W-:Y:S02]  /*abc0*/  LEA R4, P5, R11.reuse, R2.reuse, 0x1 ;  /* 0x000000020b047211 */ /* 0x0c0fe400078a08ff */
[----:B0-----:R-:W-:Y:S01]  /*abd0*/  ISETP.LT.AND P6, PT, R12, UR4, !P0 ;  /* 0x000000040c007c0c */ /* 0x001fe2000c7c1270 */
[----:B------:R-:W0:Y:S01]  /*abe0*/  LDCU UR4, c[0x0][0x39c] ;  /* 0x00007380ff0477ac */ /* 0x000e220008000800 */
[C---:B------:R-:W-:Y:S01]  /*abf0*/  VIADD R12, R0.reuse, 0x30 ;  /* 0x00000030000c7836 */ /* 0x040fe20000000000 */
[----:B---3--:R-:W-:Y:S01]  /*ac00*/  LEA.HI.X.SX32 R5, R11, R3, 0x1, P5 ;  /* 0x000000030b057211 */ /* 0x008fe200028f0eff */
[----:B------:R-:W-:Y:S01]  /*ac10*/  VIADD R8, R0, 0x2b ;  /* 0x0000002b00087836 */ /* 0x000fe20000000000 */
[----:B------:R-:W-:-:S02]  /*ac20*/  LEA R6, P5, R10, R2, 0x1 ;  /* 0x000000020a067211 */ /* 0x000fc400078a08ff */
[----:B------:R-:W-:Y:S01]  /*ac30*/  PRMT R9, R42, 0x7632, R9 ;  /* 0x000076322a097816 */ /* 0x000fe20000000009 */
[----:B------:R3:W-:Y:S01]  /*ac40*/  @P2 STG.E.U16 desc[UR22][R4.64], R42 ;  /* 0x0000002a04002986 */ /* 0x0007e2000c101516 */
[C---:B------:R-:W-:Y:S01]  /*ac50*/  LEA.HI.X.SX32 R7, R10.reuse, R3, 0x1, P5 ;  /* 0x000000030a077211 */ /* 0x040fe200028f0eff */
[----:B------:R-:W-:Y:S01]  /*ac60*/  VIADD R10, R10, UR5 ;  /* 0x000000050a0a7c36 */ /* 0x000fe20008000000 */
[----:B-1----:R-:W-:Y:S01]  /*ac70*/  ISETP.LT.AND P2, PT, R8, UR6, !P0 ;  /* 0x0000000608007c0c */ /* 0x002fe2000c741270 */
[----:B------:R-:W1:Y:S02]  /*ac80*/  LDCU UR6, c[0x0][0x39c] ;  /* 0x00007380ff0677ac */ /* 0x000e640008000800 */
[----:B------:R4:W-:Y:S01]  /*ac90*/  @P3 STG.E.U16 desc[UR22][R6.64], R9 ;  /* 0x0000000906003986 */ /* 0x0009e2000c101516 */
[C---:B------:R-:W-:Y:S01]  /*aca0*/  LEA R8, P3, R10.reuse, R2, 0x1 ;  /* 0x000000020a087211 */ /* 0x040fe200078608ff */
[----:B------:R-:W-:Y:S02]  /*acb0*/  VIADD R11, R10, UR5 ;  /* 0x000000050a0b7c36 */ /* 0x000fe40008000000 */
[----:B---3--:R-:W-:-:S02]  /*acc0*/  VIADD R4, R0, 0x2c ;  /* 0x0000002c00047836 */ /* 0x008fc40000000000 */
[----:B------:R-:W-:Y:S01]  /*acd0*/  VIADD R5, R0, 0x2d ;  /* 0x0000002d00057836 */ /* 0x000fe20000000000 */
[-C--:B----4-:R-:W-:Y:S01]  /*ace0*/  LEA.HI.X.SX32 R9, R10, R3.reuse, 0x1, P3 ;  /* 0x000000030a097211 */ /* 0x090fe200018f0eff */
[----:B------:R-:W-:Y:S01]  /*acf0*/  VIADD R6, R0, 0x2e ;  /* 0x0000002e00067836 */ /* 0x000fe20000000000 */
[----:B0-----:R-:W-:Y:S01]  /*ad00*/  ISETP.LT.AND P3, PT, R4, UR4, !P0 ;  /* 0x0000000404007c0c */ /* 0x001fe2000c761270 */
[----:B------:R-:W0:Y:S01]  /*ad10*/  LDCU UR4, c[0x0][0x39c] ;  /* 0x00007380ff0477ac */ /* 0x000e220008000800 */
[----:B------:R-:W-:Y:S01]  /*ad20*/  LEA R4, P5, R11, R2, 0x1 ;  /* 0x000000020b047211 */ /* 0x000fe200078a08ff */
        /* <DEDUP_REMOVED lines=13> */
[-C--:B------:R-:W-:Y:S02]  /*ae00*/  LEA R8, P4, R10, R2.reuse, 0x1 ;  /* 0x000000020a087211 */ /* 0x080fe400078808ff */
        /* <DEDUP_REMOVED lines=38> */
[-C--:B------:R-:W-:Y:S02]  /*b070*/  LEA R6, P4, R10, R2.reuse, 0x1 ;  /* 0x000000020a067211 */ /* 0x080fe400078808ff */
[----:B0-----:R-:W-:Y:S01]  /*b080*/  ISETP.LT.AND P6, PT, R12, UR4, !P0 ;  /* 0x000000040c007c0c */ /* 0x001fe2000c7c1270 */
[----:B------:R-:W0:Y:S01]  /*b090*/  LDCU UR4, c[0x0][0x39c] ;  /* 0x00007380ff0477ac */ /* 0x000e220008000800 */
[----:B------:R-:W-:Y:S01]  /*b0a0*/  VIADD R12, R0, 0x3a ;  /* 0x0000003a000c7836 */ /* 0x000fe20000000000 */
        /* <DEDUP_REMOVED lines=13> */
[C---:B------:R-:W-:Y:S01]  /*b180*/  VIADD R7, R0.reuse, 0x37 ;  /* 0x0000003700077836 */ /* 0x040fe20000000000 */
[-C--:B----4-:R-:W-:Y:S01]  /*b190*/  LEA.HI.X.SX32 R5, R11, R3.reuse, 0x1, P3 ;  /* 0x000000030b057211 */ /* 0x090fe200018f0eff */
[----:B------:R-:W-:Y:S01]  /*b1a0*/  VIADD R8, R0, 0x38 ;  /* 0x0000003800087836 */ /* 0x000fe20000000000 */
[----:B0-----:R-:W-:Y:S01]  /*b1b0*/  ISETP.LT.AND P3, PT, R6, UR4, !P0 ;  /* 0x0000000406007c0c */ /* 0x001fe2000c761270 */
[----:B------:R-:W0:Y:S01]  /*b1c0*/  LDCU UR4, c[0x0][0x39c] ;  /* 0x00007380ff0477ac */ /* 0x000e220008000800 */
[C---:B------:R-:W-:Y:S01]  /*b1d0*/  LEA R6, P4, R10.reuse, R2, 0x1 ;  /* 0x000000020a067211 */ /* 0x040fe200078808ff */
[----:B------:R3:W-:Y:S01]  /*b1e0*/  @P1 STG.E.U16 desc[UR22][R4.64], R54 ;  /* 0x0000003604001986 */ /* 0x0007e2000c101516 */
[----:B--2---:R-:W-:Y:S01]  /*b1f0*/  ISETP.LT.AND P1, PT, R7, UR7, !P0 ;  /* 0x0000000707007c0c */ /* 0x004fe2000c721270 */
[----:B------:R-:W2:Y:S01]  /*b200*/  LDCU UR7, c[0x0][0x39c] ;  /* 0x00007380ff0777ac */ /* 0x000ea20008000800 */
[C---:B------:R-:W-:Y:S01]  /*b210*/  LEA.HI.X.SX32 R7, R10.reuse, R3, 0x1, P4 ;  /* 0x000000030a077211 */ /* 0x040fe200020f0eff */
[----:B------:R-:W-:Y:S01]  /*b220*/  VIADD R10, R10, UR5 ;  /* 0x000000050a0a7c36 */ /* 0x000fe20008000000 */
[----:B-1----:R-:W-:Y:S01]  /*b230*/  ISETP.LT.AND P4, PT, R8, UR6, !P0 ;  /* 0x0000000608007c0c */ /* 0x002fe2000c781270 */
[----:B------:R-:W1:Y:S02]  /*b240*/  LDCU UR6, c[0x0][0x39c] ;  /* 0x00007380ff0677ac */ /* 0x000e640008000800 */
[----:B------:R-:W-:Y:S01]  /*b250*/  VIADD R11, R10, UR5 ;  /* 0x000000050a0b7c36 */ /* 0x000fe20008000000 */
[----:B---3--:R-:W-:-:S05]  /*b260*/  PRMT R5, R54, 0x7632, R5 ;  /* 0x0000763236057816 */ /* 0x008fca0000000005 */
[----:B------:R3:W-:Y:S01]  /*b270*/  @P5 STG.E.U16 desc[UR22][R6.64], R5 ;  /* 0x0000000506005986 */ /* 0x0007e2000c101516 */
[----:B------:R-:W-:-:S04]  /*b280*/  LEA R8, P5, R10, R2, 0x1 ;  /* 0x000000020a087211 */ /* 0x000fc800078a08ff */
[----:B------:R-:W-:Y:S01]  /*b290*/  LEA.HI.X.SX32 R9, R10, R3, 0x1, P5 ;  /* 0x000000030a097211 */ /* 0x000fe200028f0eff */
[----:B------:R-:W-:Y:S01]  /*b2a0*/  VIADD R10, R0, 0x39 ;  /* 0x00000039000a7836 */ /* 0x000fe20000000000 */
[----:B------:R-:W-:-:S03]  /*b2b0*/  LEA R4, P5, R11, R2, 0x1 ;  /* 0x000000020b047211 */ /* 0x000fc600078a08ff */
[----:B------:R4:W-:Y:S01]  /*b2c0*/  @P6 STG.E.U16 desc[UR22][R8.64], R56 ;  /* 0x0000003808006986 */ /* 0x0009e2000c101516 */
[----:B---3--:R-:W-:Y:S02]  /*b2d0*/  PRMT R7, R56, 0x7632, R7 ;  /* 0x0000763238077816 */ /* 0x008fe40000000007 */
        /* <DEDUP_REMOVED lines=9> */
[-C--:B---3--:R-:W-:Y:S01]  /*b370*/  LEA.HI.X.SX32 R7, R11, R3.reuse, 0x1, P2 ;  /* 0x000000030b077211 */ /* 0x088fe200010f0eff */
        /* <DEDUP_REMOVED lines=23> */
[C---:B------:R-:W-:Y:S01]  /*b4f0*/  VIADD R10, R11.reuse, UR5 ;  /* 0x000000050b0a7c36 */ /* 0x040fe20008000000 */
        /* <DEDUP_REMOVED lines=19> */
[----:B------:R-:W-:Y:S01]  /*b630*/  VIADD R9, R0, 0x41 ;  /* 0x0000004100097836 */ /* 0x000fe20000000000 */
[-C--:B---3--:R-:W-:Y:S01]  /*b640*/  LEA.HI.X.SX32 R7, R10, R3.reuse, 0x1, P3 ;  /* 0x000000030a077211 */ /* 0x088fe200018f0eff */
        /* <DEDUP_REMOVED lines=298> */
[----:B------:R-:W-:-:S03]  /*c8f0*/  VIADD R5, R0, 0x69 ;  /* 0x0000006900057836 */ /* 0x000fc60000000000 */
[----:B0-----:R-:W-:Y:S01]  /*c900*/  ISETP.LT.AND P5, PT, R4, UR4, !P0 ;  /* 0x0000000404007c0c */ /* 0x001fe2000c7a1270 */
[----:B----4-:R-:W-:Y:S01]  /*c910*/  VIADD R6, R0, 0x6a ;  /* 0x0000006a00067836 */ /* 0x010fe20000000000 */
[-C--:B------:R-:W-:Y:S01]  /*c920*/  LEA.HI.X.SX32 R9, R10, R3.reuse, 0x1, P3 ;  /* 0x000000030a097211 */ /* 0x080fe200018f0eff */
[----:B------:R-:W0:Y:S01]  /*c930*/  LDCU UR4, c[0x0][0x39c] ;  /* 0x00007380ff0477ac */ /* 0x000e220008000800 */
[-C--:B------:R-:W-:Y:S02]  /*c940*/  LEA R4, P3, R11, R2.reuse, 0x1 ;  /* 0x000000020b047211 */ /* 0x080fe400078608ff */
[----:B------:R-:W-:Y:S01]  /*c950*/  PRMT R7, R104, 0x7632, R7 ;  /* 0x0000763268077816 */ /* 0x000fe20000000007 */
[----:B------:R-:W-:Y:S01]  /*c960*/  @P1 STG.E.U16 desc[UR22][R8.64], R104 ;  /* 0x0000006808001986 */ /* 0x000fe2000c101516 */
[----:B--2---:R-:W-:Y:S01]  /*c970*/  ISETP.LT.AND P1, PT, R5, UR7, !P0 ;  /* 0x0000000705007c0c */ /* 0x004fe2000c721270 */
[----:B------:R-:W2:Y:S01]  /*c980*/  LDCU UR7, c[0x0][0x39c] ;  /* 0x00007380ff0777ac */ /* 0x000ea20008000800 */
[C---:B------:R-:W-:Y:S01]  /*c990*/  LEA.HI.X.SX32 R5, R11.reuse, R3, 0x1, P3 ;  /* 0x000000030b057211 */ /* 0x040fe200018f0eff */
[----:B------:R-:W-:Y:S01]  /*c9a0*/  VIADD R11, R11, UR5 ;  /* 0x000000050b0b7c36 */ /* 0x000fe20008000000 */
[----:B-1----:R-:W-:Y:S01]  /*c9b0*/  ISETP.LT.AND P3, PT, R6, UR6, !P0 ;  /* 0x0000000606007c0c */ /* 0x002fe2000c761270 */
[----:B------:R-:W1:Y:S02]  /*c9c0*/  LDCU UR6, c[0x0][0x39c] ;  /* 0x00007380ff0677ac */ /* 0x000e640008000800 */
[----:B------:R3:W-:Y:S01]  /*c9d0*/  @P4 STG.E.U16 desc[UR22][R4.64], R7 ;  /* 0x0000000704004986 */ /* 0x0007e2000c101516 */
[C---:B------:R-:W-:Y:S01]  /*c9e0*/  LEA R6, P4, R11.reuse, R2, 0x1 ;  /* 0x000000020b067211 */ /* 0x040fe200078808ff */
[----:B------:R-:W-:-:S03]  /*c9f0*/  VIADD R10, R11, UR5 ;  /* 0x000000050b0a7c36 */ /* 0x000fc60008000000 */
        /* <DEDUP_REMOVED lines=42> */
[----:B----4-:R-:W-:-:S04]  /*cca0*/  LEA R8, P6, R11, R2, 0x1 ;  /* 0x000000020b087211 */ /* 0x010fc800078c08ff */
[CC--:B------:R-:W-:Y:S01]  /*ccb0*/  LEA.HI.X.SX32 R9, R11.reuse, R3.reuse, 0x1, P6 ;  /* 0x000000030b097211 */ /* 0x0c0fe200030f0eff */
[----:B------:R-:W-:Y:S01]  /*ccc0*/  VIADD R11, R11, UR5 ;  /* 0x000000050b0b7c36 */ /* 0x000fe20008000000 */
[----:B---3--:R-:W-:Y:S01]  /*ccd0*/  LEA.HI.X.SX32 R7, R10, R3, 0x1, P4 ;  /* 0x000000030a077211 */ /* 0x008fe200020f0eff */
[----:B------:R-:W-:Y:S01]  /*cce0*/  VIADD R4, R0, 0x71 ;  /* 0x0000007100047836 */ /* 0x000fe20000000000 */
[----:B0-----:R-:W-:Y:S01]  /*ccf0*/  ISETP.LT.AND P4, PT, R12, UR4, !P0 ;  /* 0x000000040c007c0c */ /* 0x001fe2000c781270 */
[----:B------:R-:W0:Y:S01]  /*cd00*/  LDCU UR4, c[0x0][0x39c] ;  /* 0x00007380ff0477ac */ /* 0x000e220008000800 */
[----:B------:R-:W-:Y:S01]  /*cd10*/  PRMT R5, R112, 0x7632, R5 ;  /* 0x0000763270057816 */ /* 0x000fe20000000005 */
[----:B------:R3:W-:Y:S01]  /*cd20*/  @P2 STG.E.U16 desc[UR22][R6.64], R112 ;  /* 0x0000007006002986 */ /* 0x0007e2000c101516 */
[----:B-1----:R-:W-:Y:S01]  /*cd30*/  ISETP.LT.AND P2, PT, R4, UR6, !P0 ;  /* 0x0000000604007c0c */ /* 0x002fe2000c741270 */
[----:B------:R-:W1:Y:S01]  /*cd40*/  LDCU UR6, c[0x0][0x39c] ;  /* 0x00007380ff0677ac */ /* 0x000e620008000800 */
[C---:B------:R-:W-:Y:S01]  /*cd50*/  VIADD R10, R11.reuse, UR5 ;  /* 0x000000050b0a7c36 */ /* 0x040fe20008000000 */
[----:B------:R4:W-:Y:S01]  /*cd60*/  @P5 STG.E.U16 desc[UR22][R8.64], R5 ;  /* 0x0000000508005986 */ /* 0x0009e2000c101516 */
[----:B------:R-:W-:Y:S01]  /*cd70*/  LEA R4, P5, R11, R2, 0x1 ;  /* 0x000000020b047211 */ /* 0x000fe200078a08ff */
[----:B------:R-:W-:-:S02]  /*cd80*/  VIADD R12, R0, 0x76 ;  /* 0x00000076000c7836 */ /* 0x000fc40000000000 */
[C---:B---3--:R-:W-:Y:S02]  /*cd90*/  VIADD R6, R0.reuse, 0x72 ;  /* 0x0000007200067836 */ /* 0x048fe40000000000 */
        /* <DEDUP_REMOVED lines=21> */
[----:B0-----:R-:W-:Y:S01]  /*cef0*/  ISETP.LT.AND P4, PT, R10, UR4, !P0 ;  /* 0x000000040a007c0c */ /* 0x001fe2000c781270 */
[----:B------:R-:W0:Y:S01]  /*cf00*/  LDCU UR4, c[0x0][0x39c] ;  /* 0x00007380ff0477ac */ /* 0x000e220008000800 */
[----:B---3--:R-:W-:Y:S02]  /*cf10*/  PRMT R7, R116, 0x7632, R7 ;  /* 0x0000763274077816 */ /* 0x008fe40000000007 */
[C---:B------:R-:W-:Y:S01]  /*cf20*/  LEA.HI.X.SX32 R5, R11.reuse, R3, 0x1, P3 ;  /* 0x000000030b057211 */ /* 0x040fe200018f0eff */
[----:B------:R-:W-:Y:S01]  /*cf30*/  VIADD R11, R11, UR5 ;  /* 0x000000050b0b7c36 */ /* 0x000fe20008000000 */
[----:B-1----:R-:W-:Y:S01]  /*cf40*/  ISETP.LT.AND P3, PT, R12, UR6, !P0 ;  /* 0x000000060c007c0c */ /* 0x002fe2000c761270 */
[----:B------:R-:W1:Y:S01]  /*cf50*/  LDCU UR6, c[0x0][0x39c] ;  /* 0x00007380ff0677ac */ /* 0x000e620008000800 */
[----:B------:R-:W-:Y:S01]  /*cf60*/  VIADD R12, R0, 0x7d ;  /* 0x0000007d000c7836 */ /* 0x000fe20000000000 */
[----:B------:R3:W-:Y:S01]  /*cf70*/  @P2 STG.E.U16 desc[UR22][R4.64], R7 ;  /* 0x0000000704002986 */ /* 0x0007e2000c101516 */
[C---:B------:R-:W-:Y:S01]  /*cf80*/  LEA R6, P2, R11.reuse, R2, 0x1 ;  /* 0x000000020b067211 */ /* 0x040fe200078408ff */
[----:B------:R-:W-:-:S02]  /*cf90*/  VIADD R10, R11, UR5 ;  /* 0x000000050b0a7c36 */ /* 0x000fc40008000000 */
[C---:B----4-:R-:W-:Y:S01]  /*cfa0*/  VIADD R9, R0.reuse, 0x77 ;  /* 0x0000007700097836 */ /* 0x050fe20000000000 */
[-C--:B---3--:R-:W-:Y:S01]  /*cfb0*/  LEA.HI.X.SX32 R7, R11, R3.reuse, 0x1, P2 ;  /* 0x000000030b077211 */ /* 0x088fe200010f0eff */
[----:B------:R-:W-:Y:S01]  /*cfc0*/  VIADD R4, R0, 0x78 ;  /* 0x0000007800047836 */ /* 0x000fe20000000000 */
[-C--:B------:R-:W-:Y:S02]  /*cfd0*/  LEA R8, P2, R10, R2.reuse, 0x1 ;  /* 0x000000020a087211 */ /* 0x080fe400078408ff */
[----:B------:R-:W-:Y:S01]  /*cfe0*/  PRMT R5, R118, 0x7632, R5 ;  /* 0x0000763276057816 */ /* 0x000fe20000000005 */
[----:B------:R-:W-:Y:S01]  /*cff0*/  @P6 STG.E.U16 desc[UR22][R6.64], R118 ;  /* 0x0000007606006986 */ /* 0x000fe2000c101516 */
[----:B--2---:R-:W-:Y:S01]  /*d000*/  ISETP.LT.AND P6, PT, R9, UR7, !P0 ;  /* 0x0000000709007c0c */ /* 0x004fe2000c7c1270 */
[----:B------:R-:W2:Y:S01]  /*d010*/  LDCU UR7, c[0x0][0x39c] ;  /* 0x00007380ff0777ac */ /* 0x000ea20008000800 */
[C---:B------:R-:W-:Y:S01]  /*d020*/  LEA.HI.X.SX32 R9, R10.reuse, R3, 0x1, P2 ;  /* 0x000000030a097211 */ /* 0x040fe200010f0eff */
[----:B------:R-:W-:Y:S01]  /*d030*/  VIADD R10, R10, UR5 ;  /* 0x000000050a0a7c36 */ /* 0x000fe20008000000 */
[----:B0-----:R-:W-:Y:S01]  /*d040*/  ISETP.LT.AND P2, PT, R4, UR4, !P0 ;  /* 0x0000000404007c0c */ /* 0x001fe2000c741270 */
[----:B------:R-:W0:Y:S02]  /*d050*/  LDCU UR4, c[0x0][0x39c] ;  /* 0x00007380ff0477ac */ /* 0x000e240008000800 */
[----:B------:R3:W-:Y:S01]  /*d060*/  @P1 STG.E.U16 desc[UR22][R8.64], R5 ;  /* 0x0000000508001986 */ /* 0x0007e2000c101516 */
[C---:B------:R-:W-:Y:S01]  /*d070*/  LEA R4, P1, R10.reuse, R2, 0x1 ;  /* 0x000000020a047211 */ /* 0x040fe200078208ff */
[----:B------:R-:W-:-:S03]  /*d080*/  VIADD R11, R10, UR5 ;  /* 0x000000050a0b7c36 */ /* 0x000fc60008000000 */
[-C--:B---3--:R-:W-:Y:S01]  /*d090*/  LEA.HI.X.SX32 R5, R10, R3.reuse, 0x1, P1 ;  /* 0x000000030a057211 */ /* 0x088fe200008f0eff */
[C---:B------:R-:W-:Y:S01]  /*d0a0*/  VIADD R10, R0.reuse, 0x79 ;  /* 0x00000079000a7836 */ /* 0x040fe20000000000 */
[C---:B------:R-:W-:Y:S01]  /*d0b0*/  LEA R6, P1, R11.reuse, R2, 0x1 ;  /* 0x000000020b067211 */ /* 0x040fe200078208ff */
[----:B------:R-:W-:Y:S02]  /*d0c0*/  VIADD R9, R0, 0x7a ;  /* 0x0000007a00097836 */ /* 0x000fe40000000000 */
[----:B------:R3:W-:Y:S01]  /*d0d0*/  @P5 STG.E.U16 desc[UR22][R4.64], R120 ;  /* 0x0000007804005986 */ /* 0x0007e2000c101516 */
[C---:B------:R-:W-:Y:S01]  /*d0e0*/  LEA.HI.X.SX32 R7, R11.reuse, R3, 0x1, P1 ;  /* 0x000000030b077211 */ /* 0x040fe200008f0eff */
[----:B------:R-:W-:Y:S01]  /*d0f0*/  VIADD R11, R11, UR5 ;  /* 0x000000050b0b7c36 */ /* 0x000fe20008000000 */
[----:B-1----:R-:W-:Y:S01]  /*d100*/  ISETP.LT.AND P1, PT, R10, UR6, !P0 ;  /* 0x000000060a007c0c */ /* 0x002fe2000c721270 */
[----:B------:R-:W-:Y:S01]  /*d110*/  VIADD R10, R0, 0x7b ;  /* 0x0000007b000a7836 */ /* 0x000fe20000000000 */
[----:B0-----:R-:W-:Y:S01]  /*d120*/  ISETP.LT.AND P5, PT, R9, UR4, !P0 ;  /* 0x0000000409007c0c */ /* 0x001fe2000c7a1270 */
[----:B------:R-:W0:Y:S01]  /*d130*/  LDCU UR4, c[0x0][0x39c] ;  /* 0x00007380ff0477ac */ /* 0x000e220008000800 */
[----:B------:R-:W1:Y:S01]  /*d140*/  LDCU UR6, c[0x0][0x39c] ;  /* 0x00007380ff0677ac */ /* 0x000e620008000800 */
[----:B---3--:R-:W-:-:S05]  /*d150*/  PRMT R5, R120, 0x7632, R5 ;  /* 0x0000763278057816 */ /* 0x008fca0000000005 */
[----:B------:R3:W-:Y:S01]  /*d160*/  @P4 STG.E.U16 desc[UR22][R6.64], R5 ;  /* 0x0000000506004986 */ /* 0x0007e2000c101516 */
[----:B------:R-:W-:-:S04]  /*d170*/  LEA R8, P4, R11, R2, 0x1 ;  /* 0x000000020b087211 */ /* 0x000fc800078808ff */
[C---:B------:R-:W-:Y:S01]  /*d180*/  LEA.HI.X.SX32 R9, R11.reuse, R3, 0x1, P4 ;  /* 0x000000030b097211 */ /* 0x040fe200020f0eff */
[----:B------:R-:W-:Y:S01]  /*d190*/  VIADD R11, R11, UR5 ;  /* 0x000000050b0b7c36 */ /* 0x000fe20008000000 */
[----:B--2---:R-:W-:-:S03]  /*d1a0*/  ISETP.LT.AND P4, PT, R10, UR7, !P0 ;  /* 0x000000070a007c0c */ /* 0x004fc6000c781270 */
[----:B------:R2:W-:Y:S01]  /*d1b0*/  @P3 STG.E.U16 desc[UR22][R8.64], R122 ;  /* 0x0000007a08003986 */ /* 0x0005e2000c101516 */
[C---:B------:R-:W-:Y:S01]  /*d1c0*/  LEA R4, P3, R11.reuse, R2, 0x1 ;  /* 0x000000020b047211 */ /* 0x040fe200078608ff */
[----:B------:R-:W-:-:S03]  /*d1d0*/  VIADD R10, R11, UR5 ;  /* 0x000000050b0a7c36 */ /* 0x000fc60008000000 */
[----:B---3--:R-:W-:Y:S01]  /*d1e0*/  LEA.HI.X.SX32 R5, R11, R3, 0x1, P3 ;  /* 0x000000030b057211 */ /* 0x008fe200018f0eff */
[----:B------:R-:W-:Y:S01]  /*d1f0*/  VIADD R11, R0, 0x7c ;  /* 0x0000007c000b7836 */ /* 0x000fe20000000000 */
[----:B------:R-:W-:Y:S01]  /*d200*/  LEA R6, P3, R10, R2, 0x1 ;  /* 0x000000020a067211 */ /* 0x000fe200078608ff */
[----:B------:R-:W-:-:S03]  /*d210*/  VIADD R0, R0, 0x7f ;  /* 0x0000007f00007836 */ /* 0x000fc60000000000 */
[C---:B------:R-:W-:Y:S01]  /*d220*/  LEA.HI.X.SX32 R7, R10.reuse, R3, 0x1, P3 ;  /* 0x000000030a077211 */ /* 0x040fe200018f0eff */
[----:B------:R-:W-:Y:S01]  /*d230*/  VIADD R10, R10, UR5 ;  /* 0x000000050a0a7c36 */ /* 0x000fe20008000000 */
[----:B--2---:R-:W-:Y:S02]  /*d240*/  PRMT R9, R122, 0x7632, R9 ;  /* 0x000076327a097816 */ /* 0x004fe40000000009 */
[----:B0-----:R-:W-:Y:S01]  /*d250*/  ISETP.LT.AND P3, PT, R11, UR4, !P0 ;  /* 0x000000040b007c0c */ /* 0x001fe2000c761270 */
[C---:B------:R-:W-:Y:S01]  /*d260*/  VIADD R11, R10.reuse, UR5 ;  /* 0x000000050a0b7c36 */ /* 0x040fe20008000000 */
[----:B------:R-:W0:Y:S01]  /*d270*/  LDCU UR4, c[0x0][0x39c] ;  /* 0x00007380ff0477ac */ /* 0x000e220008000800 */
[----:B------:R2:W-:Y:S04]  /*d280*/  @P6 STG.E.U16 desc[UR22][R4.64], R9 ;  /* 0x0000000904006986 */ /* 0x0005e8000c101516 */
[----:B------:R3:W-:Y:S01]  /*d290*/  @P2 STG.E.U16 desc[UR22][R6.64], R124 ;  /* 0x0000007c06002986 */ /* 0x0007e2000c101516 */
[----:B------:R-:W-:-:S04]  /*d2a0*/  LEA R8, P2, R10, R2, 0x1 ;  /* 0x000000020a087211 */ /* 0x000fc800078408ff */
[----:B--2---:R-:W-:Y:S01]  /*d2b0*/  LEA.HI.X.SX32 R9, R10, R3, 0x1, P2 ;  /* 0x000000030a097211 */ /* 0x004fe200010f0eff */
[C---:B------:R-:W-:Y:S01]  /*d2c0*/  VIADD R10, R11.reuse, UR5 ;  /* 0x000000050b0a7c36 */ /* 0x040fe20008000000 */
[----:B------:R-:W-:Y:S02]  /*d2d0*/  PRMT R5, R124, 0x7632, R5 ;  /* 0x000076327c057816 */ /* 0x000fe40000000005 */
[----:B-1----:R-:W-:Y:S01]  /*d2e0*/  ISETP.LT.AND P2, PT, R12, UR6, !P0 ;  /* 0x000000060c007c0c */ /* 0x002fe2000c741270 */
[C---:B------:R-:W-:Y:S01]  /*d2f0*/  VIADD R13, R10.reuse, UR5 ;  /* 0x000000050a0d7c36 */ /* 0x040fe20008000000 */
[----:B------:R-:W1:Y:S01]  /*d300*/  LDCU UR6, c[0x0][0x39c] ;  /* 0x00007380ff0677ac */ /* 0x000e620008000800 */
[----:B------:R2:W-:Y:S01]  /*d310*/  @P1 STG.E.U16 desc[UR22][R8.64], R5 ;  /* 0x0000000508001986 */ /* 0x0005e2000c101516 */
[-C--:B------:R-:W-:Y:S01]  /*d320*/  LEA R4, P1, R11, R2.reuse, 0x1 ;  /* 0x000000020b047211 */ /* 0x080fe200078208ff */
[----:B------:R-:W-:Y:S01]  /*d330*/  VIADD R14, R13, UR5 ;  /* 0x000000050d0e7c36 */ /* 0x000fe20008000000 */
[----:B---3--:R-:W-:-:S03]  /*d340*/  LEA R6, P6, R10, R2, 0x1 ;  /* 0x000000020a067211 */ /* 0x008fc600078c08ff */
[----:B------:R-:W-:Y:S01]  /*d350*/  VIADD R15, R14, UR5 ;  /* 0x000000050e0f7c36 */ /* 0x000fe20008000000 */
[-C--:B------:R-:W-:Y:S02]  /*d360*/  LEA.HI.X.SX32 R7, R10, R3.reuse, 0x1, P6 ;  /* 0x000000030a077211 */ /* 0x080fe400030f0eff */
[-C--:B------:R-:W-:Y:S01]  /*d370*/  LEA R12, P6, R14, R2.reuse, 0x1 ;  /* 0x000000020e0c7211 */ /* 0x080fe200078c08ff */
[----:B------:R-:W-:Y:S01]  /*d380*/  VIADD R16, R15, UR5 ;  /* 0x000000050f107c36 */ /* 0x000fe20008000000 */
[----:B--2---:R-:W-:Y:S02]  /*d390*/  LEA.HI.X.SX32 R5, R11, R3, 0x1, P1 ;  /* 0x000000030b057211 */ /* 0x004fe400008f0eff */
[----:B------:R-:W-:-:S03]  /*d3a0*/  LEA R10, P1, R13, R2, 0x1 ;  /* 0x000000020d0a7211 */ /* 0x000fc600078208ff */
[----:B------:R2:W-:Y:S01]  /*d3b0*/  @P5 STG.E.U16 desc[UR22][R4.64], R126 ;  /* 0x0000007e04005986 */ /* 0x0005e2000c101516 */
[-C--:B------:R-:W-:Y:S02]  /*d3c0*/  LEA.HI.X.SX32 R11, R13, R3.reuse, 0x1, P1 ;  /* 0x000000030d0b7211 */ /* 0x080fe400008f0eff */
[-C--:B------:R-:W-:Y:S02]  /*d3d0*/  LEA.HI.X.SX32 R13, R14, R3.reuse, 0x1, P6 ;  /* 0x000000030e0d7211 */ /* 0x080fe400030f0eff */
[----:B------:R-:W-:Y:S02]  /*d3e0*/  LEA R8, P6, R16, R2, 0x1 ;  /* 0x0000000210087211 */ /* 0x000fe400078c08ff */
[----:B0-----:R-:W-:Y:S02]  /*d3f0*/  ISETP.LT.AND P1, PT, R17, UR4, !P0 ;  /* 0x0000000411007c0c */ /* 0x001fe4000c721270 */
[----:B-1----:R-:W-:Y:S02]  /*d400*/  ISETP.LT.AND P0, PT, R0, UR6, !P0 ;  /* 0x0000000600007c0c */ /* 0x002fe4000c701270 */
[----:B------:R-:W-:-:S02]  /*d410*/  LEA.HI.X.SX32 R9, R16, R3, 0x1, P6 ;  /* 0x0000000310097211 */ /* 0x000fc400030f0eff */
[----:B------:R-:W-:Y:S02]  /*d420*/  PRMT R0, R126, 0x7632, R0 ;  /* 0x000076327e007816 */ /* 0x000fe40000000000 */
[C---:B------:R-:W-:Y:S02]  /*d430*/  LEA R2, P6, R15.reuse, R2, 0x1 ;  /* 0x000000020f027211 */ /* 0x040fe400078c08ff */
[----:B--2---:R-:W-:Y:S01]  /*d440*/  PRMT R5, R128, 0x7632, R5 ;  /* 0x0000763280057816 */ /* 0x004fe20000000005 */
[----:B------:R0:W-:Y:S01]  /*d450*/  @P4 STG.E.U16 desc[UR22][R6.64], R0 ;  /* 0x0000000006004986 */ /* 0x0001e2000c101516 */
[----:B------:R-:W-:-:S03]  /*d460*/  LEA.HI.X.SX32 R3, R15, R3, 0x1, P6 ;  /* 0x000000030f037211 */ /* 0x000fc600030f0eff */
[----:B------:R1:W-:Y:S04]  /*d470*/  @P3 STG.E.U16 desc[UR22][R10.64], R128 ;  /* 0x000000800a003986 */ /* 0x0003e8000c101516 */
[----:B------:R1:W-:Y:S01]  /*d480*/  @P2 STG.E.U16 desc[UR22][R12.64], R5 ;  /* 0x000000050c002986 */ /* 0x0003e2000c101516 */
[----:B0-----:R-:W-:-:S03]  /*d490*/  PRMT R7, R130, 0x7632, R7 ;  /* 0x0000763282077816 */ /* 0x001fc60000000007 */
[----:B------:R1:W-:Y:S04]  /*d4a0*/  @P1 STG.E.U16 desc[UR22][R2.64], R130 ;  /* 0x0000008202001986 */ /* 0x0003e8000c101516 */
[----:B------:R1:W-:Y:S01]  /*d4b0*/  @P0 STG.E.U16 desc[UR22][R8.64], R7 ;  /* 0x0000000708000986 */ /* 0x0003e2000c101516 */
[----:B------:R-:W-:Y:S06]  /*d4c0*/  BAR.SYNC.DEFER_BLOCKING 0x0 ;  /* 0x0000000000007b1d */ /* 0x000fec0000010000 */
[----:B------:R-:W-:Y:S05]  /*d4d0*/  BRA.U UP0, `(.L_x_14) ;  /* 0x0000000100a07547 */ /* 0x000fea000b800000 */
[----:B------:R-:W0:Y:S01]  /*d4e0*/  S2UR UR5, SR_CgaCtaId ;  /* 0x00000000000579c3 */ /* 0x000e220000008800 */
[----:B------:R-:W-:Y:S01]  /*d4f0*/  NOP ;  /* 0x0000000000007918 */ /* 0x000fe20000000000 */
[----:B------:R-:W-:Y:S01]  /*d500*/  UMOV UR4, 0x50 ;  /* 0x0000005000047882 */ /* 0x000fe20000000000 */
[----:B------:R-:W-:Y:S02]  /*d510*/  IMAD.U32 R0, RZ, RZ, UR8 ;  /* 0x00000008ff007e24 */ /* 0x000fe4000f8e00ff */
[----:B-1----:R-:W-:Y:S02]  /*d520*/  IMAD.MOV.U32 R3, RZ, RZ, 0xffff ;  /* 0x0000ffffff037424 */ /* 0x002fe400078e00ff */
[----:B------:R-:W-:Y:S01]  /*d530*/  IMAD.MOV.U32 R7, RZ, RZ, 0x1 ;  /* 0x00000001ff077424 */ /* 0x000fe200078e00ff */
[----:B------:R-:W-:-:S04]  /*d540*/  LOP3.LUT R0, R0, 0xffff, RZ, 0xc0, !PT ;  /* 0x0000ffff00007812 */ /* 0x000fc800078ec0ff */
[----:B------:R-:W-:-:S05]  /*d550*/  SHF.R.U32.HI R0, RZ, 0x5, R0 ;  /* 0x00000005ff007819 */ /* 0x000fca0000011600 */
[----:B------:R-:W-:Y:S01]  /*d560*/  VIADD R2, R0, 0x10 ;  /* 0x0000001000027836 */ /* 0x000fe20000000000 */
[----:B------:R-:W-:Y:S01]  /*d570*/  SHF.L.U32 R0, R3, R0, RZ ;  /* 0x0000000003007219 */ /* 0x000fe200000006ff */
[----:B0-----:R-:W-:-:S03]  /*d580*/  ULEA UR6, UR5, UR4, 0x18 ;  /* 0x0000000405067291 */ /* 0x001fc6000f8ec0ff */
[----:B------:R-:W-:-:S04]  /*d590*/  SHF.L.U32 R3, R7, R2, RZ ;  /* 0x0000000207037219 */ /* 0x000fc800000006ff */
[----:B------:R-:W-:Y:S02]  /*d5a0*/  LOP3.LUT R0, R3, R0, RZ, 0xfc, !PT ;  /* 0x0000000003007212 */ /* 0x000fe400078efcff */
[----:B------:R-:W0:Y:S02]  /*d5b0*/  LDS R5, [UR6] ;  /* 0x00000006ff057984 */ /* 0x000e240008000800 */
[C---:B------:R-:W-:Y:S02]  /*d5c0*/  LOP3.LUT R2, R0.reuse, 0xffff, RZ, 0xc0, !PT ;  /* 0x0000ffff00027812 */ /* 0x040fe400078ec0ff */
[----:B0-----:R-:W-:-:S04]  /*d5d0*/  LOP3.LUT R3, R0, 0xffff, R5, 0x80, !PT ;  /* 0x0000ffff00037812 */ /* 0x001fc800078e8005 */
[----:B------:R-:W-:-:S13]  /*d5e0*/  ISETP.NE.AND P0, PT, R3, R2, PT ;  /* 0x000000020300720c */ /* 0x000fda0003f05270 */
[----:B------:R-:W-:Y:S05]  /*d5f0*/  @P0 BRA `(.L_x_15) ;  /* 0x0000000000500947 */ /* 0x000fea0003800000 */
[----:B------:R-:W-:Y:S02]  /*d600*/  SHF.R.U32.HI R5, RZ, 0x10, R5 ;  /* 0x00000010ff057819 */ /* 0x000fe40000011605 */
[----:B------:R-:W-:-:S04]  /*d610*/  SHF.R.U32.HI R2, RZ, 0x10, R0 ;  /* 0x00000010ff027819 */ /* 0x000fc80000011600 */
[----:B------:R-:W-:-:S04]  /*d620*/  LOP3.LUT R5, R5, R2, RZ, 0xc0, !PT ;  /* 0x0000000205057212 */ /* 0x000fc800078ec0ff */
[----:B------:R-:W-:-:S13]  /*d630*/  ISETP.NE.AND P0, PT, R5, R2, PT ;  /* 0x000000020500720c */ /* 0x000fda0003f05270 */
[----:B------:R-:W-:Y:S05]  /*d640*/  @P0 BRA `(.L_x_16) ;  /* 0x0000000000300947 */ /* 0x000fea0003800000 */
[----:B------:R-:W-:Y:S01]  /*d650*/  R2UR UR4, R0 ;  /* 0x00000000000472ca */ /* 0x000fe200000e0000 */
[----:B------:R-:W-:Y:S01]  /*d660*/  VOTEU.ANY UR5, UPT, PT ;  /* 0x0000000000057886 */ /* 0x000fe200038e0100 */
[----:B------:R-:W0:Y:S01]  /*d670*/  S2R R0, SR_LANEID ;  /* 0x0000000000007919 */ /* 0x000e220000000000 */
[----:B------:R-:W-:-:S10]  /*d680*/  UFLO.U32 UR5, UR5 ;  /* 0x00000005000572bd */ /* 0x000fd400080e0000 */
[----:B------:R-:W-:-:S06]  /*d690*/  ULOP3.LUT UR4, URZ, UR4, URZ, 0x33, !UPT ;  /* 0x00000004ff047292 */ /* 0x000fcc000f8e33ff */
[----:B------:R-:W-:-:S04]  /*d6a0*/  IMAD.U32 R2, RZ, RZ, UR4 ;  /* 0x00000004ff027e24 */ /* 0x000fc8000f8e00ff */
[----:B------:R-:W1:Y:S02]  /*d6b0*/  REDUX UR7, R2 ;  /* 0x00000000020773c4 */ /* 0x000e640000000000 */
[----:B------:R2:W-:Y:S01]  /*d6c0*/  UTCATOMSWS.AND URZ, UR4 ;  /* 0x0000000400ff79e3 */ /* 0x0005e20008000000 */
[----:B0-----:R-:W-:Y:S01]  /*d6d0*/  ISETP.EQ.U32.AND P0, PT, R0, UR5, PT ;  /* 0x0000000500007c0c */ /* 0x001fe2000bf02070 */
[----:B-1----:R-:W-:-:S12]  /*d6e0*/  IMAD.U32 R0, RZ, RZ, UR7 ;  /* 0x00000007ff007e24 */ /* 0x002fd8000f8e00ff */
[----:B------:R2:W-:Y:S01]  /*d6f0*/  @P0 ATOMS.AND RZ, [UR6], R0 ;  /* 0x00000000ffff098c */ /* 0x0005e2000a800006 */
[----:B------:R-:W-:Y:S05]  /*d700*/  BRA `(.L_x_14) ;  /* 0x0000000000147947 */ /* 0x000fea0003800000 */
.L_x_16:
[----:B------:R-:W-:-:S07]  /*d710*/  MOV R2, 0xd730 ;  /* 0x0000d73000027802 */ /* 0x000fce0000000f00 */
[----:B------:R-:W-:Y:S05]  /*d720*/  CALL.REL.NOINC `($__internal_0_$__cuda_sm10x_tcgen05_guardrail_trap_col_being_dealloced_not_returned_by_alloc) ;  /* 0x00000000002c7944 */ /* 0x000fea0003c00000 */
[----:B------:R-:W-:Y:S05]  /*d730*/  BRA `(.L_x_14) ;  /* 0x0000000000087947 */ /* 0x000fea0003800000 */
.L_x_15:
[----:B------:R-:W-:-:S07]  /*d740*/  MOV R2, 0xd760 ;  /* 0x0000d76000027802 */ /* 0x000fce0000000f00 */
[----:B------:R-:W-:Y:S05]  /*d750*/  CALL.REL.NOINC `($__internal_2_$__cuda_sm10x_tcgen05_guardrail_trap_unallocated_columns_being_dealloced) ;  /* 0x0000000000387944 */ /* 0x000fea0003c00000 */
.L_x_14:
[----:B------:R-:W-:Y:S01]  /*d760*/  NOP ;  /* 0x0000000000007918 */ /* 0x000fe20000000000 */
[----:B--2---:R-:W-:Y:S05]  /*d770*/  EXIT ;  /* 0x000000000000794d */ /* 0x004fea0003800000 */
.L_x_9:
[----:B------:R-:W0:Y:S02]  /*d780*/  SYNCS.PHASECHK.TRANS64.TRYWAIT P1, [UR6], R7 ;  /* 0x00000007ff0075a7 */ /* 0x000e240008021106 */
[----:B0-----:R-:W-:Y:S05]  /*d790*/  @!P1 BRA `(.L_x_9) ;  /* 0xfffffffc00f89947 */ /* 0x001fea000383ffff */
[----:B------:R-:W-:Y:S05]  /*d7a0*/  BRA `(.L_x_17) ;  /* 0xffffffac00b07947 */ /* 0x000fea000383ffff */
.L_x_13:
[----:B------:R-:W0:Y:S02]  /*d7b0*/  SYNCS.PHASECHK.TRANS64.TRYWAIT P0, [UR6], R2 ;  /* 0x00000002ff0075a7 */ /* 0x000e240008001106 */
[----:B0-----:R-:W-:Y:S05]  /*d7c0*/  @!P0 BRA `(.L_x_13) ;  /* 0xfffffffc00f88947 */ /* 0x001fea000383ffff */
[----:B------:R-:W-:Y:S05]  /*d7d0*/  BRA `(.L_x_12) ;  /* 0xffffffbc00587947 */ /* 0x000fea000383ffff */
        .weak           $__internal_0_$__cuda_sm10x_tcgen05_guardrail_trap_col_being_dealloced_not_returned_by_alloc
        .type           $__internal_0_$__cuda_sm10x_tcgen05_guardrail_trap_col_being_dealloced_not_returned_by_alloc,@function
        .size           $__internal_0_$__cuda_sm10x_tcgen05_guardrail_trap_col_being_dealloced_not_returned_by_alloc,($__internal_1_$__cuda_sm10x_tcgen05_guardrail_trap_phase_invalid_during_alloc - $__internal_0_$__cuda_sm10x_tcgen05_guardrail_trap_col_being_dealloced_not_returned_by_alloc)
$__internal_0_$__cuda_sm10x_tcgen05_guardrail_trap_col_being_dealloced_not_returned_by_alloc:
[----:B------:R-:W-:Y:S05]  /*d7e0*/  BPT.TRAP 0x1 ;  /* 0x000000040000795c */ /* 0x000fea0000300000 */
[----:B------:R-:W-:-:S04]  /*d7f0*/  IMAD.MOV.U32 R3, RZ, RZ, 0x0 ;  /* 0x00000000ff037424 */ /* 0x000fc800078e00ff */
[----:B------:R-:W-:Y:S05]  /*d800*/  RET.REL.NODEC R2 `(matmul_kernel) ;  /* 0xffffff2402fc7950 */ /* 0x000fea0003c3ffff */
        .weak           $__internal_1_$__cuda_sm10x_tcgen05_guardrail_trap_phase_invalid_during_alloc
        .type           $__internal_1_$__cuda_sm10x_tcgen05_guardrail_trap_phase_invalid_during_alloc,@function
        .size           $__internal_1_$__cuda_sm10x_tcgen05_guardrail_trap_phase_invalid_during_alloc,($__internal_2_$__cuda_sm10x_tcgen05_guardrail_trap_unallocated_columns_being_dealloced - $__internal_1_$__cuda_sm10x_tcgen05_guardrail_trap_phase_invalid_during_alloc)
$__internal_1_$__cuda_sm10x_tcgen05_guardrail_trap_phase_invalid_during_alloc:
[----:B------:R-:W-:Y:S05]  /*d810*/  BPT.TRAP 0x1 ;  /* 0x000000040000795c */ /* 0x000fea0000300000 */
[----:B------:R-:W-:-:S04]  /*d820*/  IMAD.MOV.U32 R3, RZ, RZ, 0x0 ;  /* 0x00000000ff037424 */ /* 0x000fc800078e00ff */
[----:B------:R-:W-:Y:S05]  /*d830*/  RET.REL.NODEC R2 `(matmul_kernel) ;  /* 0xffffff2402f07950 */ /* 0x000fea0003c3ffff */
        .weak           $__internal_2_$__cuda_sm10x_tcgen05_guardrail_trap_unallocated_columns_being_dealloced
        .type           $__internal_2_$__cuda_sm10x_tcgen05_guardrail_trap_unallocated_columns_being_dealloced,@function
        .size           $__internal_2_$__cuda_sm10x_tcgen05_guardrail_trap_unallocated_columns_being_dealloced,(.L_x_21 - $__internal_2_$__cuda_sm10x_tcgen05_guardrail_trap_unallocated_columns_being_dealloced)
$__internal_2_$__cuda_sm10x_tcgen05_guardrail_trap_unallocated_columns_being_dealloced:
[----:B------:R-:W-:Y:S05]  /*d840*/  BPT.TRAP 0x1 ;  /* 0x000000040000795c */ /* 0x000fea0000300000 */
[----:B------:R-:W-:-:S04]  /*d850*/  IMAD.MOV.U32 R3, RZ, RZ, 0x0 ;  /* 0x00000000ff037424 */ /* 0x000fc800078e00ff */
[----:B------:R-:W-:Y:S05]  /*d860*/  RET.REL.NODEC R2 `(matmul_kernel) ;  /* 0xffffff2402e47950 */ /* 0x000fea0003c3ffff */
.L_x_18:
[----:B------:R-:W-:-:S00]  /*d870*/  BRA `(.L_x_18) ;  /* 0xfffffffc00fc7947 */ /* 0x000fc0000383ffff */
[----:B------:R-:W-:-:S00]  /*d880*/  NOP ;  /* 0x0000000000007918 */ /* 0x000fc00000000000 */
[----:B------:R-:W-:-:S00]  /*d890*/  NOP ;  /* 0x0000000000007918 */ /* 0x000fc00000000000 */
[----:B------:R-:W-:-:S00]  /*d8a0*/  NOP ;  /* 0x0000000000007918 */ /* 0x000fc00000000000 */
[----:B------:R-:W-:-:S00]  /*d8b0*/  NOP ;  /* 0x0000000000007918 */ /* 0x000fc00000000000 */
[----:B------:R-:W-:-:S00]  /*d8c0*/  NOP ;  /* 0x0000000000007918 */ /* 0x000fc00000000000 */
[----:B------:R-:W-:-:S00]  /*d8d0*/  NOP ;  /* 0x0000000000007918 */ /* 0x000fc00000000000 */
[----:B------:R-:W-:-:S00]  /*d8e0*/  NOP ;  /* 0x0000000000007918 */ /* 0x000fc00000000000 */
[----:B------:R-:W-:-:S00]  /*d8f0*/  NOP ;  /* 0x0000000000007918 */ /* 0x000fc00000000000 */
.L_x_21:


//--------------------- .nv.shared.matmul_kernel  --------------------------
	.section	.nv.shared.matmul_kernel,"aw",@nobits
	.sectionflags	@""
	.align	16
	.zero		1024


//--------------------- .nv.shared.reserved.0     --------------------------
	.section	.nv.shared.reserved.0,"aw",@nobits
	.align	8
	.weak		__nv_reservedSMEM_offset_0_alias
	.size		__nv_reservedSMEM_offset_0_alias, 0, 64
	.other		__nv_reservedSMEM_offset_0_alias,@"STO_CUDA_RESERVED_SHARED STV_DEFAULT"
__nv_reservedSMEM_offset_0_alias:
	.zero		0
.nv.shared.reserved.0:
	.zero		64
	.weak		__nv_reservedSMEM_allocation_phase
	.type		__nv_reservedSMEM_allocation_phase,@object
	.size		__nv_reservedSMEM_allocation_phase,(.L_0 - __nv_reservedSMEM_allocation_phase)
__nv_reservedSMEM_allocation_phase:
	.zero		1
.L_0:
	.zero		7
	.weak		__nv_reservedSMEM_devtool_atexit_pc
	.type		__nv_reservedSMEM_devtool_atexit_pc,@object
	.size		__nv_reservedSMEM_devtool_atexit_pc,(__nv_reservedSMEM_allocation_mask - __nv_reservedSMEM_devtool_atexit_pc)
__nv_reservedSMEM_devtool_atexit_pc:
	.zero		8
	.weak		__nv_reservedSMEM_allocation_mask
	.type		__nv_reservedSMEM_allocation_mask,@object
	.size		__nv_reservedSMEM_allocation_mask,(.L_2 - __nv_reservedSMEM_allocation_mask)
__nv_reservedSMEM_allocation_mask:
	.zero		4
.L_2:


//--------------------- .nv.constant0.matmul_kernel --------------------------
	.section	.nv.constant0.matmul_kernel,"a",@progbits
	.sectionflags	@""
	.align	4
.nv.constant0.matmul_kernel:
	.zero		976


//--------------------- SYMBOLS --------------------------

	.type		.nv.reservedSmem.offset0,@object
	.size		.nv.reservedSmem.offset0,0x4
	.type		.nv.reservedSmem.cap,@object
	.size		.nv.reservedSmem.cap,0x4
